//
// Generated by NVIDIA NVVM Compiler
//
// Compiler Build ID: CL-36424714
// Cuda compilation tools, release 13.0, V13.0.88
// Based on NVVM 20.0.0
//

.version 9.0
.target sm_100
.address_size 64

	// .globl	_ZN10mxfp4_gemm18mxfp4_matmul_tiledI6__halfLi32ELi32ELi32EEEvPKT_PKhS6_S4_PS2_iiib
// _ZZN10mxfp4_gemm18mxfp4_matmul_tiledI6__halfLi32ELi32ELi32EEEvPKT_PKhS6_S4_PS2_iiibE7s_input has been demoted
// _ZZN10mxfp4_gemm18mxfp4_matmul_tiledI6__halfLi32ELi32ELi32EEEvPKT_PKhS6_S4_PS2_iiibE8s_weight has been demoted
// _ZZN10mxfp4_gemm18mxfp4_matmul_tiledI13__nv_bfloat16Li32ELi32ELi32EEEvPKT_PKhS6_S4_PS2_iiibE7s_input has been demoted
// _ZZN10mxfp4_gemm18mxfp4_matmul_tiledI13__nv_bfloat16Li32ELi32ELi32EEEvPKT_PKhS6_S4_PS2_iiibE8s_weight has been demoted
.const .align 4 .b8 _ZN10mxfp4_gemm7FP4_LUTE[64] = {0, 0, 0, 0, 0, 0, 0, 63, 0, 0, 128, 63, 0, 0, 192, 63, 0, 0, 0, 64, 0, 0, 64, 64, 0, 0, 128, 64, 0, 0, 192, 64, 0, 0, 0, 128, 0, 0, 0, 191, 0, 0, 128, 191, 0, 0, 192, 191, 0, 0, 0, 192, 0, 0, 64, 192, 0, 0, 128, 192, 0, 0, 192, 192};
.const .align 1 .b8 _ZN10mxfp4_gemm12FP4_LUT_INT8E[16] = {0, 1, 2, 3, 4, 6, 8, 12, 0, 255, 254, 253, 252, 250, 248, 244};
.extern .shared .align 16 .b8 _ZN10mxfp4_gemm7s_inputE[];

.visible .entry _ZN10mxfp4_gemm18mxfp4_matmul_tiledI6__halfLi32ELi32ELi32EEEvPKT_PKhS6_S4_PS2_iiib(
	.param .u64 .ptr .align 1 _ZN10mxfp4_gemm18mxfp4_matmul_tiledI6__halfLi32ELi32ELi32EEEvPKT_PKhS6_S4_PS2_iiib_param_0,
	.param .u64 .ptr .align 1 _ZN10mxfp4_gemm18mxfp4_matmul_tiledI6__halfLi32ELi32ELi32EEEvPKT_PKhS6_S4_PS2_iiib_param_1,
	.param .u64 .ptr .align 1 _ZN10mxfp4_gemm18mxfp4_matmul_tiledI6__halfLi32ELi32ELi32EEEvPKT_PKhS6_S4_PS2_iiib_param_2,
	.param .u64 .ptr .align 1 _ZN10mxfp4_gemm18mxfp4_matmul_tiledI6__halfLi32ELi32ELi32EEEvPKT_PKhS6_S4_PS2_iiib_param_3,
	.param .u64 .ptr .align 1 _ZN10mxfp4_gemm18mxfp4_matmul_tiledI6__halfLi32ELi32ELi32EEEvPKT_PKhS6_S4_PS2_iiib_param_4,
	.param .u32 _ZN10mxfp4_gemm18mxfp4_matmul_tiledI6__halfLi32ELi32ELi32EEEvPKT_PKhS6_S4_PS2_iiib_param_5,
	.param .u32 _ZN10mxfp4_gemm18mxfp4_matmul_tiledI6__halfLi32ELi32ELi32EEEvPKT_PKhS6_S4_PS2_iiib_param_6,
	.param .u32 _ZN10mxfp4_gemm18mxfp4_matmul_tiledI6__halfLi32ELi32ELi32EEEvPKT_PKhS6_S4_PS2_iiib_param_7,
	.param .u8 _ZN10mxfp4_gemm18mxfp4_matmul_tiledI6__halfLi32ELi32ELi32EEEvPKT_PKhS6_S4_PS2_iiib_param_8
)
{
	.reg .pred 	%p<21>;
	.reg .b16 	%rs<13>;
	.reg .b32 	%r<59>;
	.reg .b32 	%f<121>;
	.reg .b64 	%rd<21>;
	// demoted variable
	.shared .align 4 .b8 _ZZN10mxfp4_gemm18mxfp4_matmul_tiledI6__halfLi32ELi32ELi32EEEvPKT_PKhS6_S4_PS2_iiibE7s_input[4608];
	// demoted variable
	.shared .align 4 .b8 _ZZN10mxfp4_gemm18mxfp4_matmul_tiledI6__halfLi32ELi32ELi32EEEvPKT_PKhS6_S4_PS2_iiibE8s_weight[4608];
	ld.param.u64 	%rd1, [_ZN10mxfp4_gemm18mxfp4_matmul_tiledI6__halfLi32ELi32ELi32EEEvPKT_PKhS6_S4_PS2_iiib_param_0];
	ld.param.u64 	%rd2, [_ZN10mxfp4_gemm18mxfp4_matmul_tiledI6__halfLi32ELi32ELi32EEEvPKT_PKhS6_S4_PS2_iiib_param_1];
	ld.param.u64 	%rd3, [_ZN10mxfp4_gemm18mxfp4_matmul_tiledI6__halfLi32ELi32ELi32EEEvPKT_PKhS6_S4_PS2_iiib_param_2];
	ld.param.u64 	%rd4, [_ZN10mxfp4_gemm18mxfp4_matmul_tiledI6__halfLi32ELi32ELi32EEEvPKT_PKhS6_S4_PS2_iiib_param_3];
	ld.param.u32 	%r29, [_ZN10mxfp4_gemm18mxfp4_matmul_tiledI6__halfLi32ELi32ELi32EEEvPKT_PKhS6_S4_PS2_iiib_param_5];
	ld.param.u32 	%r30, [_ZN10mxfp4_gemm18mxfp4_matmul_tiledI6__halfLi32ELi32ELi32EEEvPKT_PKhS6_S4_PS2_iiib_param_6];
	ld.param.u32 	%r31, [_ZN10mxfp4_gemm18mxfp4_matmul_tiledI6__halfLi32ELi32ELi32EEEvPKT_PKhS6_S4_PS2_iiib_param_7];
	mov.u32 	%r32, %ctaid.x;
	mov.u32 	%r33, %ctaid.y;
	mov.u32 	%r1, %tid.x;
	mov.u32 	%r2, %tid.y;
	shl.b32 	%r3, %r33, 5;
	add.s32 	%r4, %r3, %r2;
	shl.b32 	%r5, %r32, 5;
	add.s32 	%r6, %r5, %r1;
	shl.b32 	%r34, %r2, 5;
	add.s32 	%r7, %r34, %r1;
	setp.lt.s32 	%p2, %r31, 1;
	mov.f32 	%f118, 0f00000000;
	@%p2 bra 	$L__BB0_11;
	add.s32 	%r36, %r31, 31;
	shr.u32 	%r37, %r36, 5;
	shr.u32 	%r38, %r7, 5;
	and.b32  	%r54, %r1, 31;
	add.s32 	%r9, %r38, %r3;
	mul.lo.s32 	%r39, %r38, 144;
	mov.u32 	%r40, _ZZN10mxfp4_gemm18mxfp4_matmul_tiledI6__halfLi32ELi32ELi32EEEvPKT_PKhS6_S4_PS2_iiibE7s_input;
	add.s32 	%r41, %r40, %r39;
	shl.b32 	%r42, %r1, 2;
	and.b32  	%r43, %r42, 124;
	add.s32 	%r10, %r41, %r43;
	add.s32 	%r11, %r38, %r5;
	shr.u32 	%r44, %r31, 1;
	mul.lo.s32 	%r57, %r11, %r37;
	and.b32  	%r12, %r1, 1;
	mov.u32 	%r45, _ZZN10mxfp4_gemm18mxfp4_matmul_tiledI6__halfLi32ELi32ELi32EEEvPKT_PKhS6_S4_PS2_iiibE8s_weight;
	add.s32 	%r46, %r45, %r39;
	add.s32 	%r13, %r46, %r43;
	setp.lt.s32 	%p3, %r4, %r29;
	setp.lt.s32 	%p4, %r6, %r30;
	and.pred  	%p1, %p3, %p4;
	mad.lo.s32 	%r14, %r2, 144, %r40;
	mad.lo.s32 	%r15, %r1, 144, %r45;
	shr.u32 	%r47, %r54, 1;
	mad.lo.s32 	%r56, %r11, %r44, %r47;
	mad.lo.s32 	%r55, %r9, %r31, %r54;
	mov.f32 	%f118, 0f00000000;
	mov.b32 	%r58, 0;
	mov.u64 	%rd13, _ZN10mxfp4_gemm7FP4_LUTE;
	not.pred 	%p13, %p1;
$L__BB0_2:
	setp.gt.u32 	%p5, %r7, 1023;
	@%p5 bra 	$L__BB0_8;
	setp.ge.s32 	%p6, %r9, %r29;
	setp.ge.s32 	%p7, %r54, %r31;
	mov.f32 	%f116, 0f00000000;
	or.pred  	%p8, %p6, %p7;
	@%p8 bra 	$L__BB0_5;
	mul.wide.u32 	%rd7, %r55, 2;
	add.s64 	%rd6, %rd1, %rd7;
	// begin inline asm
	ld.global.nc.b16 %rs2, [%rd6];
	// end inline asm
	// begin inline asm
	{  cvt.f32.f16 %f116, %rs2;}

	// end inline asm
$L__BB0_5:
	setp.ge.s32 	%p10, %r11, %r30;
	st.shared.f32 	[%r10], %f116;
	mov.f32 	%f117, 0f00000000;
	or.pred  	%p11, %p10, %p7;
	@%p11 bra 	$L__BB0_7;
	setp.eq.s32 	%p12, %r12, 0;
	cvt.u64.u32 	%rd10, %r56;
	add.s64 	%rd8, %rd2, %rd10;
	// begin inline asm
	ld.global.nc.u8 %r48, [%rd8];
	// end inline asm
	cvt.u16.u32 	%rs4, %r48;
	and.b16  	%rs5, %rs4, 240;
	cvt.u64.u32 	%rd11, %r57;
	add.s64 	%rd9, %rd3, %rd11;
	// begin inline asm
	ld.global.nc.u8 %r49, [%rd9];
	// end inline asm
	shl.b32 	%r50, %r49, 23;
	and.b32  	%r51, %r50, 2139095040;
	mov.b32 	%f16, %r51;
	shr.u16 	%rs6, %rs5, 4;
	and.b16  	%rs7, %rs4, 15;
	selp.b16 	%rs8, %rs7, %rs6, %p12;
	cvt.u32.u16 	%r52, %rs8;
	mul.wide.u32 	%rd12, %r52, 4;
	add.s64 	%rd14, %rd13, %rd12;
	ld.const.f32 	%f17, [%rd14];
	mul.f32 	%f117, %f17, %f16;
$L__BB0_7:
	st.shared.f32 	[%r13], %f117;
$L__BB0_8:
	bar.sync 	0;
	@%p13 bra 	$L__BB0_10;
	ld.shared.f32 	%f18, [%r14];
	ld.shared.f32 	%f19, [%r15];
	fma.rn.f32 	%f20, %f18, %f19, %f118;
	ld.shared.f32 	%f21, [%r14+4];
	ld.shared.f32 	%f22, [%r15+4];
	fma.rn.f32 	%f23, %f21, %f22, %f20;
	ld.shared.f32 	%f24, [%r14+8];
	ld.shared.f32 	%f25, [%r15+8];
	fma.rn.f32 	%f26, %f24, %f25, %f23;
	ld.shared.f32 	%f27, [%r14+12];
	ld.shared.f32 	%f28, [%r15+12];
	fma.rn.f32 	%f29, %f27, %f28, %f26;
	ld.shared.f32 	%f30, [%r14+16];
	ld.shared.f32 	%f31, [%r15+16];
	fma.rn.f32 	%f32, %f30, %f31, %f29;
	ld.shared.f32 	%f33, [%r14+20];
	ld.shared.f32 	%f34, [%r15+20];
	fma.rn.f32 	%f35, %f33, %f34, %f32;
	ld.shared.f32 	%f36, [%r14+24];
	ld.shared.f32 	%f37, [%r15+24];
	fma.rn.f32 	%f38, %f36, %f37, %f35;
	ld.shared.f32 	%f39, [%r14+28];
	ld.shared.f32 	%f40, [%r15+28];
	fma.rn.f32 	%f41, %f39, %f40, %f38;
	ld.shared.f32 	%f42, [%r14+32];
	ld.shared.f32 	%f43, [%r15+32];
	fma.rn.f32 	%f44, %f42, %f43, %f41;
	ld.shared.f32 	%f45, [%r14+36];
	ld.shared.f32 	%f46, [%r15+36];
	fma.rn.f32 	%f47, %f45, %f46, %f44;
	ld.shared.f32 	%f48, [%r14+40];
	ld.shared.f32 	%f49, [%r15+40];
	fma.rn.f32 	%f50, %f48, %f49, %f47;
	ld.shared.f32 	%f51, [%r14+44];
	ld.shared.f32 	%f52, [%r15+44];
	fma.rn.f32 	%f53, %f51, %f52, %f50;
	ld.shared.f32 	%f54, [%r14+48];
	ld.shared.f32 	%f55, [%r15+48];
	fma.rn.f32 	%f56, %f54, %f55, %f53;
	ld.shared.f32 	%f57, [%r14+52];
	ld.shared.f32 	%f58, [%r15+52];
	fma.rn.f32 	%f59, %f57, %f58, %f56;
	ld.shared.f32 	%f60, [%r14+56];
	ld.shared.f32 	%f61, [%r15+56];
	fma.rn.f32 	%f62, %f60, %f61, %f59;
	ld.shared.f32 	%f63, [%r14+60];
	ld.shared.f32 	%f64, [%r15+60];
	fma.rn.f32 	%f65, %f63, %f64, %f62;
	ld.shared.f32 	%f66, [%r14+64];
	ld.shared.f32 	%f67, [%r15+64];
	fma.rn.f32 	%f68, %f66, %f67, %f65;
	ld.shared.f32 	%f69, [%r14+68];
	ld.shared.f32 	%f70, [%r15+68];
	fma.rn.f32 	%f71, %f69, %f70, %f68;
	ld.shared.f32 	%f72, [%r14+72];
	ld.shared.f32 	%f73, [%r15+72];
	fma.rn.f32 	%f74, %f72, %f73, %f71;
	ld.shared.f32 	%f75, [%r14+76];
	ld.shared.f32 	%f76, [%r15+76];
	fma.rn.f32 	%f77, %f75, %f76, %f74;
	ld.shared.f32 	%f78, [%r14+80];
	ld.shared.f32 	%f79, [%r15+80];
	fma.rn.f32 	%f80, %f78, %f79, %f77;
	ld.shared.f32 	%f81, [%r14+84];
	ld.shared.f32 	%f82, [%r15+84];
	fma.rn.f32 	%f83, %f81, %f82, %f80;
	ld.shared.f32 	%f84, [%r14+88];
	ld.shared.f32 	%f85, [%r15+88];
	fma.rn.f32 	%f86, %f84, %f85, %f83;
	ld.shared.f32 	%f87, [%r14+92];
	ld.shared.f32 	%f88, [%r15+92];
	fma.rn.f32 	%f89, %f87, %f88, %f86;
	ld.shared.f32 	%f90, [%r14+96];
	ld.shared.f32 	%f91, [%r15+96];
	fma.rn.f32 	%f92, %f90, %f91, %f89;
	ld.shared.f32 	%f93, [%r14+100];
	ld.shared.f32 	%f94, [%r15+100];
	fma.rn.f32 	%f95, %f93, %f94, %f92;
	ld.shared.f32 	%f96, [%r14+104];
	ld.shared.f32 	%f97, [%r15+104];
	fma.rn.f32 	%f98, %f96, %f97, %f95;
	ld.shared.f32 	%f99, [%r14+108];
	ld.shared.f32 	%f100, [%r15+108];
	fma.rn.f32 	%f101, %f99, %f100, %f98;
	ld.shared.f32 	%f102, [%r14+112];
	ld.shared.f32 	%f103, [%r15+112];
	fma.rn.f32 	%f104, %f102, %f103, %f101;
	ld.shared.f32 	%f105, [%r14+116];
	ld.shared.f32 	%f106, [%r15+116];
	fma.rn.f32 	%f107, %f105, %f106, %f104;
	ld.shared.f32 	%f108, [%r14+120];
	ld.shared.f32 	%f109, [%r15+120];
	fma.rn.f32 	%f110, %f108, %f109, %f107;
	ld.shared.f32 	%f111, [%r14+124];
	ld.shared.f32 	%f112, [%r15+124];
	fma.rn.f32 	%f118, %f111, %f112, %f110;
$L__BB0_10:
	bar.sync 	0;
	add.s32 	%r58, %r58, 32;
	add.s32 	%r57, %r57, 1;
	add.s32 	%r56, %r56, 16;
	add.s32 	%r55, %r55, 32;
	add.s32 	%r54, %r54, 32;
	setp.lt.s32 	%p14, %r58, %r31;
	@%p14 bra 	$L__BB0_2;
$L__BB0_11:
	setp.ge.s32 	%p15, %r4, %r29;
	setp.ge.s32 	%p16, %r6, %r30;
	or.pred  	%p17, %p15, %p16;
	@%p17 bra 	$L__BB0_15;
	ld.param.s8 	%rs12, [_ZN10mxfp4_gemm18mxfp4_matmul_tiledI6__halfLi32ELi32ELi32EEEvPKT_PKhS6_S4_PS2_iiib_param_8];
	setp.eq.s16 	%p18, %rs12, 0;
	setp.eq.s64 	%p19, %rd4, 0;
	or.pred  	%p20, %p19, %p18;
	@%p20 bra 	$L__BB0_14;
	mul.wide.u32 	%rd16, %r6, 2;
	add.s64 	%rd15, %rd4, %rd16;
	// begin inline asm
	ld.global.nc.b16 %rs9, [%rd15];
	// end inline asm
	// begin inline asm
	{  cvt.f32.f16 %f113, %rs9;}

	// end inline asm
	add.f32 	%f118, %f118, %f113;
$L__BB0_14:
	ld.param.u64 	%rd20, [_ZN10mxfp4_gemm18mxfp4_matmul_tiledI6__halfLi32ELi32ELi32EEEvPKT_PKhS6_S4_PS2_iiib_param_4];
	// begin inline asm
	{  cvt.rn.f16.f32 %rs11, %f118;}

	// end inline asm
	mad.lo.s32 	%r53, %r30, %r4, %r6;
	cvta.to.global.u64 	%rd17, %rd20;
	mul.wide.u32 	%rd18, %r53, 2;
	add.s64 	%rd19, %rd17, %rd18;
	st.global.u16 	[%rd19], %rs11;
$L__BB0_15:
	ret;

}
	// .globl	_ZN10mxfp4_gemm18mxfp4_matmul_tiledI13__nv_bfloat16Li32ELi32ELi32EEEvPKT_PKhS6_S4_PS2_iiib
.visible .entry _ZN10mxfp4_gemm18mxfp4_matmul_tiledI13__nv_bfloat16Li32ELi32ELi32EEEvPKT_PKhS6_S4_PS2_iiib(
	.param .u64 .ptr .align 1 _ZN10mxfp4_gemm18mxfp4_matmul_tiledI13__nv_bfloat16Li32ELi32ELi32EEEvPKT_PKhS6_S4_PS2_iiib_param_0,
	.param .u64 .ptr .align 1 _ZN10mxfp4_gemm18mxfp4_matmul_tiledI13__nv_bfloat16Li32ELi32ELi32EEEvPKT_PKhS6_S4_PS2_iiib_param_1,
	.param .u64 .ptr .align 1 _ZN10mxfp4_gemm18mxfp4_matmul_tiledI13__nv_bfloat16Li32ELi32ELi32EEEvPKT_PKhS6_S4_PS2_iiib_param_2,
	.param .u64 .ptr .align 1 _ZN10mxfp4_gemm18mxfp4_matmul_tiledI13__nv_bfloat16Li32ELi32ELi32EEEvPKT_PKhS6_S4_PS2_iiib_param_3,
	.param .u64 .ptr .align 1 _ZN10mxfp4_gemm18mxfp4_matmul_tiledI13__nv_bfloat16Li32ELi32ELi32EEEvPKT_PKhS6_S4_PS2_iiib_param_4,
	.param .u32 _ZN10mxfp4_gemm18mxfp4_matmul_tiledI13__nv_bfloat16Li32ELi32ELi32EEEvPKT_PKhS6_S4_PS2_iiib_param_5,
	.param .u32 _ZN10mxfp4_gemm18mxfp4_matmul_tiledI13__nv_bfloat16Li32ELi32ELi32EEEvPKT_PKhS6_S4_PS2_iiib_param_6,
	.param .u32 _ZN10mxfp4_gemm18mxfp4_matmul_tiledI13__nv_bfloat16Li32ELi32ELi32EEEvPKT_PKhS6_S4_PS2_iiib_param_7,
	.param .u8 _ZN10mxfp4_gemm18mxfp4_matmul_tiledI13__nv_bfloat16Li32ELi32ELi32EEEvPKT_PKhS6_S4_PS2_iiib_param_8
)
{
	.reg .pred 	%p<21>;
	.reg .b16 	%rs<13>;
	.reg .b32 	%r<59>;
	.reg .b32 	%f<121>;
	.reg .b64 	%rd<21>;
	// demoted variable
	.shared .align 4 .b8 _ZZN10mxfp4_gemm18mxfp4_matmul_tiledI13__nv_bfloat16Li32ELi32ELi32EEEvPKT_PKhS6_S4_PS2_iiibE7s_input[4608];
	// demoted variable
	.shared .align 4 .b8 _ZZN10mxfp4_gemm18mxfp4_matmul_tiledI13__nv_bfloat16Li32ELi32ELi32EEEvPKT_PKhS6_S4_PS2_iiibE8s_weight[4608];
	ld.param.u64 	%rd1, [_ZN10mxfp4_gemm18mxfp4_matmul_tiledI13__nv_bfloat16Li32ELi32ELi32EEEvPKT_PKhS6_S4_PS2_iiib_param_0];
	ld.param.u64 	%rd2, [_ZN10mxfp4_gemm18mxfp4_matmul_tiledI13__nv_bfloat16Li32ELi32ELi32EEEvPKT_PKhS6_S4_PS2_iiib_param_1];
	ld.param.u64 	%rd3, [_ZN10mxfp4_gemm18mxfp4_matmul_tiledI13__nv_bfloat16Li32ELi32ELi32EEEvPKT_PKhS6_S4_PS2_iiib_param_2];
	ld.param.u64 	%rd4, [_ZN10mxfp4_gemm18mxfp4_matmul_tiledI13__nv_bfloat16Li32ELi32ELi32EEEvPKT_PKhS6_S4_PS2_iiib_param_3];
	ld.param.u32 	%r29, [_ZN10mxfp4_gemm18mxfp4_matmul_tiledI13__nv_bfloat16Li32ELi32ELi32EEEvPKT_PKhS6_S4_PS2_iiib_param_5];
	ld.param.u32 	%r30, [_ZN10mxfp4_gemm18mxfp4_matmul_tiledI13__nv_bfloat16Li32ELi32ELi32EEEvPKT_PKhS6_S4_PS2_iiib_param_6];
	ld.param.u32 	%r31, [_ZN10mxfp4_gemm18mxfp4_matmul_tiledI13__nv_bfloat16Li32ELi32ELi32EEEvPKT_PKhS6_S4_PS2_iiib_param_7];
	mov.u32 	%r32, %ctaid.x;
	mov.u32 	%r33, %ctaid.y;
	mov.u32 	%r1, %tid.x;
	mov.u32 	%r2, %tid.y;
	shl.b32 	%r3, %r33, 5;
	add.s32 	%r4, %r3, %r2;
	shl.b32 	%r5, %r32, 5;
	add.s32 	%r6, %r5, %r1;
	shl.b32 	%r34, %r2, 5;
	add.s32 	%r7, %r34, %r1;
	setp.lt.s32 	%p2, %r31, 1;
	mov.f32 	%f118, 0f00000000;
	@%p2 bra 	$L__BB1_11;
	add.s32 	%r36, %r31, 31;
	shr.u32 	%r37, %r36, 5;
	shr.u32 	%r38, %r7, 5;
	and.b32  	%r54, %r1, 31;
	add.s32 	%r9, %r38, %r3;
	mul.lo.s32 	%r39, %r38, 144;
	mov.u32 	%r40, _ZZN10mxfp4_gemm18mxfp4_matmul_tiledI13__nv_bfloat16Li32ELi32ELi32EEEvPKT_PKhS6_S4_PS2_iiibE7s_input;
	add.s32 	%r41, %r40, %r39;
	shl.b32 	%r42, %r1, 2;
	and.b32  	%r43, %r42, 124;
	add.s32 	%r10, %r41, %r43;
	add.s32 	%r11, %r38, %r5;
	shr.u32 	%r44, %r31, 1;
	mul.lo.s32 	%r57, %r11, %r37;
	and.b32  	%r12, %r1, 1;
	mov.u32 	%r45, _ZZN10mxfp4_gemm18mxfp4_matmul_tiledI13__nv_bfloat16Li32ELi32ELi32EEEvPKT_PKhS6_S4_PS2_iiibE8s_weight;
	add.s32 	%r46, %r45, %r39;
	add.s32 	%r13, %r46, %r43;
	setp.lt.s32 	%p3, %r4, %r29;
	setp.lt.s32 	%p4, %r6, %r30;
	and.pred  	%p1, %p3, %p4;
	mad.lo.s32 	%r14, %r2, 144, %r40;
	mad.lo.s32 	%r15, %r1, 144, %r45;
	shr.u32 	%r47, %r54, 1;
	mad.lo.s32 	%r56, %r11, %r44, %r47;
	mad.lo.s32 	%r55, %r9, %r31, %r54;
	mov.f32 	%f118, 0f00000000;
	mov.b32 	%r58, 0;
	mov.u64 	%rd13, _ZN10mxfp4_gemm7FP4_LUTE;
	not.pred 	%p13, %p1;
$L__BB1_2:
	setp.gt.u32 	%p5, %r7, 1023;
	@%p5 bra 	$L__BB1_8;
	setp.ge.s32 	%p6, %r9, %r29;
	setp.ge.s32 	%p7, %r54, %r31;
	mov.f32 	%f116, 0f00000000;
	or.pred  	%p8, %p6, %p7;
	@%p8 bra 	$L__BB1_5;
	mul.wide.u32 	%rd7, %r55, 2;
	add.s64 	%rd6, %rd1, %rd7;
	// begin inline asm
	ld.global.nc.b16 %rs2, [%rd6];
	// end inline asm
	// begin inline asm
	{ cvt.f32.bf16 %f116, %rs2;}

	// end inline asm
$L__BB1_5:
	setp.ge.s32 	%p10, %r11, %r30;
	st.shared.f32 	[%r10], %f116;
	mov.f32 	%f117, 0f00000000;
	or.pred  	%p11, %p10, %p7;
	@%p11 bra 	$L__BB1_7;
	setp.eq.s32 	%p12, %r12, 0;
	cvt.u64.u32 	%rd10, %r56;
	add.s64 	%rd8, %rd2, %rd10;
	// begin inline asm
	ld.global.nc.u8 %r48, [%rd8];
	// end inline asm
	cvt.u16.u32 	%rs4, %r48;
	and.b16  	%rs5, %rs4, 240;
	cvt.u64.u32 	%rd11, %r57;
	add.s64 	%rd9, %rd3, %rd11;
	// begin inline asm
	ld.global.nc.u8 %r49, [%rd9];
	// end inline asm
	shl.b32 	%r50, %r49, 23;
	and.b32  	%r51, %r50, 2139095040;
	mov.b32 	%f16, %r51;
	shr.u16 	%rs6, %rs5, 4;
	and.b16  	%rs7, %rs4, 15;
	selp.b16 	%rs8, %rs7, %rs6, %p12;
	cvt.u32.u16 	%r52, %rs8;
	mul.wide.u32 	%rd12, %r52, 4;
	add.s64 	%rd14, %rd13, %rd12;
	ld.const.f32 	%f17, [%rd14];
	mul.f32 	%f117, %f17, %f16;
$L__BB1_7:
	st.shared.f32 	[%r13], %f117;
$L__BB1_8:
	bar.sync 	0;
	@%p13 bra 	$L__BB1_10;
	ld.shared.f32 	%f18, [%r14];
	ld.shared.f32 	%f19, [%r15];
	fma.rn.f32 	%f20, %f18, %f19, %f118;
	ld.shared.f32 	%f21, [%r14+4];
	ld.shared.f32 	%f22, [%r15+4];
	fma.rn.f32 	%f23, %f21, %f22, %f20;
	ld.shared.f32 	%f24, [%r14+8];
	ld.shared.f32 	%f25, [%r15+8];
	fma.rn.f32 	%f26, %f24, %f25, %f23;
	ld.shared.f32 	%f27, [%r14+12];
	ld.shared.f32 	%f28, [%r15+12];
	fma.rn.f32 	%f29, %f27, %f28, %f26;
	ld.shared.f32 	%f30, [%r14+16];
	ld.shared.f32 	%f31, [%r15+16];
	fma.rn.f32 	%f32, %f30, %f31, %f29;
	ld.shared.f32 	%f33, [%r14+20];
	ld.shared.f32 	%f34, [%r15+20];
	fma.rn.f32 	%f35, %f33, %f34, %f32;
	ld.shared.f32 	%f36, [%r14+24];
	ld.shared.f32 	%f37, [%r15+24];
	fma.rn.f32 	%f38, %f36, %f37, %f35;
	ld.shared.f32 	%f39, [%r14+28];
	ld.shared.f32 	%f40, [%r15+28];
	fma.rn.f32 	%f41, %f39, %f40, %f38;
	ld.shared.f32 	%f42, [%r14+32];
	ld.shared.f32 	%f43, [%r15+32];
	fma.rn.f32 	%f44, %f42, %f43, %f41;
	ld.shared.f32 	%f45, [%r14+36];
	ld.shared.f32 	%f46, [%r15+36];
	fma.rn.f32 	%f47, %f45, %f46, %f44;
	ld.shared.f32 	%f48, [%r14+40];
	ld.shared.f32 	%f49, [%r15+40];
	fma.rn.f32 	%f50, %f48, %f49, %f47;
	ld.shared.f32 	%f51, [%r14+44];
	ld.shared.f32 	%f52, [%r15+44];
	fma.rn.f32 	%f53, %f51, %f52, %f50;
	ld.shared.f32 	%f54, [%r14+48];
	ld.shared.f32 	%f55, [%r15+48];
	fma.rn.f32 	%f56, %f54, %f55, %f53;
	ld.shared.f32 	%f57, [%r14+52];
	ld.shared.f32 	%f58, [%r15+52];
	fma.rn.f32 	%f59, %f57, %f58, %f56;
	ld.shared.f32 	%f60, [%r14+56];
	ld.shared.f32 	%f61, [%r15+56];
	fma.rn.f32 	%f62, %f60, %f61, %f59;
	ld.shared.f32 	%f63, [%r14+60];
	ld.shared.f32 	%f64, [%r15+60];
	fma.rn.f32 	%f65, %f63, %f64, %f62;
	ld.shared.f32 	%f66, [%r14+64];
	ld.shared.f32 	%f67, [%r15+64];
	fma.rn.f32 	%f68, %f66, %f67, %f65;
	ld.shared.f32 	%f69, [%r14+68];
	ld.shared.f32 	%f70, [%r15+68];
	fma.rn.f32 	%f71, %f69, %f70, %f68;
	ld.shared.f32 	%f72, [%r14+72];
	ld.shared.f32 	%f73, [%r15+72];
	fma.rn.f32 	%f74, %f72, %f73, %f71;
	ld.shared.f32 	%f75, [%r14+76];
	ld.shared.f32 	%f76, [%r15+76];
	fma.rn.f32 	%f77, %f75, %f76, %f74;
	ld.shared.f32 	%f78, [%r14+80];
	ld.shared.f32 	%f79, [%r15+80];
	fma.rn.f32 	%f80, %f78, %f79, %f77;
	ld.shared.f32 	%f81, [%r14+84];
	ld.shared.f32 	%f82, [%r15+84];
	fma.rn.f32 	%f83, %f81, %f82, %f80;
	ld.shared.f32 	%f84, [%r14+88];
	ld.shared.f32 	%f85, [%r15+88];
	fma.rn.f32 	%f86, %f84, %f85, %f83;
	ld.shared.f32 	%f87, [%r14+92];
	ld.shared.f32 	%f88, [%r15+92];
	fma.rn.f32 	%f89, %f87, %f88, %f86;
	ld.shared.f32 	%f90, [%r14+96];
	ld.shared.f32 	%f91, [%r15+96];
	fma.rn.f32 	%f92, %f90, %f91, %f89;
	ld.shared.f32 	%f93, [%r14+100];
	ld.shared.f32 	%f94, [%r15+100];
	fma.rn.f32 	%f95, %f93, %f94, %f92;
	ld.shared.f32 	%f96, [%r14+104];
	ld.shared.f32 	%f97, [%r15+104];
	fma.rn.f32 	%f98, %f96, %f97, %f95;
	ld.shared.f32 	%f99, [%r14+108];
	ld.shared.f32 	%f100, [%r15+108];
	fma.rn.f32 	%f101, %f99, %f100, %f98;
	ld.shared.f32 	%f102, [%r14+112];
	ld.shared.f32 	%f103, [%r15+112];
	fma.rn.f32 	%f104, %f102, %f103, %f101;
	ld.shared.f32 	%f105, [%r14+116];
	ld.shared.f32 	%f106, [%r15+116];
	fma.rn.f32 	%f107, %f105, %f106, %f104;
	ld.shared.f32 	%f108, [%r14+120];
	ld.shared.f32 	%f109, [%r15+120];
	fma.rn.f32 	%f110, %f108, %f109, %f107;
	ld.shared.f32 	%f111, [%r14+124];
	ld.shared.f32 	%f112, [%r15+124];
	fma.rn.f32 	%f118, %f111, %f112, %f110;
$L__BB1_10:
	bar.sync 	0;
	add.s32 	%r58, %r58, 32;
	add.s32 	%r57, %r57, 1;
	add.s32 	%r56, %r56, 16;
	add.s32 	%r55, %r55, 32;
	add.s32 	%r54, %r54, 32;
	setp.lt.s32 	%p14, %r58, %r31;
	@%p14 bra 	$L__BB1_2;
$L__BB1_11:
	setp.ge.s32 	%p15, %r4, %r29;
	setp.ge.s32 	%p16, %r6, %r30;
	or.pred  	%p17, %p15, %p16;
	@%p17 bra 	$L__BB1_15;
	ld.param.s8 	%rs12, [_ZN10mxfp4_gemm18mxfp4_matmul_tiledI13__nv_bfloat16Li32ELi32ELi32EEEvPKT_PKhS6_S4_PS2_iiib_param_8];
	setp.eq.s16 	%p18, %rs12, 0;
	setp.eq.s64 	%p19, %rd4, 0;
	or.pred  	%p20, %p19, %p18;
	@%p20 bra 	$L__BB1_14;
	mul.wide.u32 	%rd16, %r6, 2;
	add.s64 	%rd15, %rd4, %rd16;
	// begin inline asm
	ld.global.nc.b16 %rs9, [%rd15];
	// end inline asm
	// begin inline asm
	{ cvt.f32.bf16 %f113, %rs9;}

	// end inline asm
	add.f32 	%f118, %f118, %f113;
$L__BB1_14:
	ld.param.u64 	%rd20, [_ZN10mxfp4_gemm18mxfp4_matmul_tiledI13__nv_bfloat16Li32ELi32ELi32EEEvPKT_PKhS6_S4_PS2_iiib_param_4];
	// begin inline asm
	{  cvt.rn.bf16.f32 %rs11, %f118;}

	// end inline asm
	mad.lo.s32 	%r53, %r30, %r4, %r6;
	cvta.to.global.u64 	%rd17, %rd20;
	mul.wide.u32 	%rd18, %r53, 2;
	add.s64 	%rd19, %rd17, %rd18;
	st.global.u16 	[%rd19], %rs11;
$L__BB1_15:
	ret;

}
	// .globl	_ZN10mxfp4_gemm14mxfp4_moe_gemmI6__halfEEvPKT_PKhS6_S4_PKjPS2_iiiiibb
.visible .entry _ZN10mxfp4_gemm14mxfp4_moe_gemmI6__halfEEvPKT_PKhS6_S4_PKjPS2_iiiiibb(
	.param .u64 .ptr .align 1 _ZN10mxfp4_gemm14mxfp4_moe_gemmI6__halfEEvPKT_PKhS6_S4_PKjPS2_iiiiibb_param_0,
	.param .u64 .ptr .align 1 _ZN10mxfp4_gemm14mxfp4_moe_gemmI6__halfEEvPKT_PKhS6_S4_PKjPS2_iiiiibb_param_1,
	.param .u64 .ptr .align 1 _ZN10mxfp4_gemm14mxfp4_moe_gemmI6__halfEEvPKT_PKhS6_S4_PKjPS2_iiiiibb_param_2,
	.param .u64 .ptr .align 1 _ZN10mxfp4_gemm14mxfp4_moe_gemmI6__halfEEvPKT_PKhS6_S4_PKjPS2_iiiiibb_param_3,
	.param .u64 .ptr .align 1 _ZN10mxfp4_gemm14mxfp4_moe_gemmI6__halfEEvPKT_PKhS6_S4_PKjPS2_iiiiibb_param_4,
	.param .u64 .ptr .align 1 _ZN10mxfp4_gemm14mxfp4_moe_gemmI6__halfEEvPKT_PKhS6_S4_PKjPS2_iiiiibb_param_5,
	.param .u32 _ZN10mxfp4_gemm14mxfp4_moe_gemmI6__halfEEvPKT_PKhS6_S4_PKjPS2_iiiiibb_param_6,
	.param .u32 _ZN10mxfp4_gemm14mxfp4_moe_gemmI6__halfEEvPKT_PKhS6_S4_PKjPS2_iiiiibb_param_7,
	.param .u32 _ZN10mxfp4_gemm14mxfp4_moe_gemmI6__halfEEvPKT_PKhS6_S4_PKjPS2_iiiiibb_param_8,
	.param .u32 _ZN10mxfp4_gemm14mxfp4_moe_gemmI6__halfEEvPKT_PKhS6_S4_PKjPS2_iiiiibb_param_9,
	.param .u32 _ZN10mxfp4_gemm14mxfp4_moe_gemmI6__halfEEvPKT_PKhS6_S4_PKjPS2_iiiiibb_param_10,
	.param .u8 _ZN10mxfp4_gemm14mxfp4_moe_gemmI6__halfEEvPKT_PKhS6_S4_PKjPS2_iiiiibb_param_11,
	.param .u8 _ZN10mxfp4_gemm14mxfp4_moe_gemmI6__halfEEvPKT_PKhS6_S4_PKjPS2_iiiiibb_param_12
)
{
	.reg .pred 	%p<33>;
	.reg .b16 	%rs<51>;
	.reg .b32 	%r<184>;
	.reg .b32 	%f<73>;
	.reg .b64 	%rd<115>;

	ld.param.u64 	%rd11, [_ZN10mxfp4_gemm14mxfp4_moe_gemmI6__halfEEvPKT_PKhS6_S4_PKjPS2_iiiiibb_param_0];
	ld.param.u64 	%rd12, [_ZN10mxfp4_gemm14mxfp4_moe_gemmI6__halfEEvPKT_PKhS6_S4_PKjPS2_iiiiibb_param_1];
	ld.param.u64 	%rd13, [_ZN10mxfp4_gemm14mxfp4_moe_gemmI6__halfEEvPKT_PKhS6_S4_PKjPS2_iiiiibb_param_2];
	ld.param.u64 	%rd14, [_ZN10mxfp4_gemm14mxfp4_moe_gemmI6__halfEEvPKT_PKhS6_S4_PKjPS2_iiiiibb_param_3];
	ld.param.u64 	%rd15, [_ZN10mxfp4_gemm14mxfp4_moe_gemmI6__halfEEvPKT_PKhS6_S4_PKjPS2_iiiiibb_param_4];
	ld.param.u64 	%rd16, [_ZN10mxfp4_gemm14mxfp4_moe_gemmI6__halfEEvPKT_PKhS6_S4_PKjPS2_iiiiibb_param_5];
	ld.param.u32 	%r49, [_ZN10mxfp4_gemm14mxfp4_moe_gemmI6__halfEEvPKT_PKhS6_S4_PKjPS2_iiiiibb_param_6];
	ld.param.u32 	%r50, [_ZN10mxfp4_gemm14mxfp4_moe_gemmI6__halfEEvPKT_PKhS6_S4_PKjPS2_iiiiibb_param_7];
	ld.param.u32 	%r51, [_ZN10mxfp4_gemm14mxfp4_moe_gemmI6__halfEEvPKT_PKhS6_S4_PKjPS2_iiiiibb_param_8];
	ld.param.u32 	%r52, [_ZN10mxfp4_gemm14mxfp4_moe_gemmI6__halfEEvPKT_PKhS6_S4_PKjPS2_iiiiibb_param_9];
	ld.param.u32 	%r53, [_ZN10mxfp4_gemm14mxfp4_moe_gemmI6__halfEEvPKT_PKhS6_S4_PKjPS2_iiiiibb_param_10];
	ld.param.s8 	%rs1, [_ZN10mxfp4_gemm14mxfp4_moe_gemmI6__halfEEvPKT_PKhS6_S4_PKjPS2_iiiiibb_param_11];
	ld.param.s8 	%rs2, [_ZN10mxfp4_gemm14mxfp4_moe_gemmI6__halfEEvPKT_PKhS6_S4_PKjPS2_iiiiibb_param_12];
	mov.u32 	%r1, %tid.x;
	mov.u32 	%r2, %ntid.x;
	add.s32 	%r54, %r52, 31;
	shr.s32 	%r55, %r54, 31;
	shr.u32 	%r56, %r55, 27;
	add.s32 	%r57, %r54, %r56;
	shr.s32 	%r3, %r57, 5;
	and.b32  	%r4, %r1, 31;
	mov.u32 	%r173, %ctaid.x;
	setp.ne.s16 	%p2, %rs2, 0;
	@%p2 bra 	$L__BB2_2;
	div.u32 	%r170, %r173, %r3;
	mov.b32 	%r178, 0;
	mov.u32 	%r172, %r50;
	bra.uni 	$L__BB2_3;
$L__BB2_2:
	div.u32 	%r58, %r173, %r3;
	div.s32 	%r170, %r58, %r50;
	mul.lo.s32 	%r59, %r170, %r50;
	sub.s32 	%r178, %r58, %r59;
	add.s32 	%r172, %r178, 1;
$L__BB2_3:
	rem.u32 	%r15, %r173, %r3;
	setp.ge.s32 	%p3, %r170, %r49;
	@%p3 bra 	$L__BB2_33;
	shl.b32 	%r61, %r15, 5;
	shr.u32 	%r62, %r1, 5;
	or.b32  	%r16, %r61, %r62;
	setp.ge.s32 	%p4, %r16, %r52;
	@%p4 bra 	$L__BB2_33;
	setp.ne.s16 	%p5, %rs2, 0;
	@%p5 bra 	$L__BB2_7;
	mul.wide.s32 	%rd114, %r170, %r53;
	bra.uni 	$L__BB2_8;
$L__BB2_7:
	cvt.s64.s32 	%rd17, %r53;
	mul.wide.s32 	%rd18, %r170, %r50;
	cvt.u64.u32 	%rd19, %r178;
	add.s64 	%rd20, %rd18, %rd19;
	mul.lo.s64 	%rd114, %rd20, %rd17;
$L__BB2_8:
	setp.ge.s32 	%p6, %r1, %r53;
	@%p6 bra 	$L__BB2_15;
	add.s32 	%r63, %r1, %r2;
	max.u32 	%r64, %r53, %r63;
	setp.lt.u32 	%p7, %r63, %r53;
	selp.u32 	%r65, 1, 0, %p7;
	add.s32 	%r66, %r63, %r65;
	sub.s32 	%r67, %r64, %r66;
	div.u32 	%r68, %r67, %r2;
	add.s32 	%r17, %r68, %r65;
	and.b32  	%r69, %r17, 3;
	setp.eq.s32 	%p8, %r69, 3;
	mov.u32 	%r176, %r1;
	@%p8 bra 	$L__BB2_12;
	add.s32 	%r71, %r17, 1;
	and.b32  	%r18, %r71, 3;
	mov.b32 	%r175, 0;
	mov.u32 	%r176, %r1;
$L__BB2_11:
	.pragma "nounroll";
	cvt.u64.u32 	%rd22, %r176;
	add.s64 	%rd23, %rd114, %rd22;
	shl.b64 	%rd24, %rd23, 1;
	add.s64 	%rd21, %rd11, %rd24;
	// begin inline asm
	ld.global.nc.b16 %rs3, [%rd21];
	// end inline asm
	// begin inline asm
	{  cvt.f32.f16 %f13, %rs3;}

	// end inline asm
	shl.b32 	%r72, %r176, 2;
	mov.u32 	%r73, _ZN10mxfp4_gemm7s_inputE;
	add.s32 	%r74, %r73, %r72;
	st.shared.f32 	[%r74], %f13;
	add.s32 	%r176, %r176, %r2;
	add.s32 	%r175, %r175, 1;
	setp.ne.s32 	%p9, %r175, %r18;
	@%p9 bra 	$L__BB2_11;
$L__BB2_12:
	setp.lt.u32 	%p10, %r17, 3;
	@%p10 bra 	$L__BB2_15;
	mov.u32 	%r76, _ZN10mxfp4_gemm7s_inputE;
	shl.b32 	%r79, %r2, 2;
$L__BB2_14:
	cvt.u64.u32 	%rd29, %r176;
	add.s64 	%rd30, %rd114, %rd29;
	shl.b64 	%rd31, %rd30, 1;
	add.s64 	%rd25, %rd11, %rd31;
	// begin inline asm
	ld.global.nc.b16 %rs5, [%rd25];
	// end inline asm
	// begin inline asm
	{  cvt.f32.f16 %f14, %rs5;}

	// end inline asm
	shl.b32 	%r75, %r176, 2;
	add.s32 	%r77, %r76, %r75;
	st.shared.f32 	[%r77], %f14;
	add.s32 	%r78, %r176, %r2;
	cvt.u64.u32 	%rd32, %r78;
	add.s64 	%rd33, %rd114, %rd32;
	shl.b64 	%rd34, %rd33, 1;
	add.s64 	%rd26, %rd11, %rd34;
	// begin inline asm
	ld.global.nc.b16 %rs7, [%rd26];
	// end inline asm
	// begin inline asm
	{  cvt.f32.f16 %f15, %rs7;}

	// end inline asm
	add.s32 	%r80, %r77, %r79;
	st.shared.f32 	[%r80], %f15;
	add.s32 	%r81, %r78, %r2;
	cvt.u64.u32 	%rd35, %r81;
	add.s64 	%rd36, %rd114, %rd35;
	shl.b64 	%rd37, %rd36, 1;
	add.s64 	%rd27, %rd11, %rd37;
	// begin inline asm
	ld.global.nc.b16 %rs9, [%rd27];
	// end inline asm
	// begin inline asm
	{  cvt.f32.f16 %f16, %rs9;}

	// end inline asm
	add.s32 	%r82, %r80, %r79;
	st.shared.f32 	[%r82], %f16;
	add.s32 	%r83, %r81, %r2;
	cvt.u64.u32 	%rd38, %r83;
	add.s64 	%rd39, %rd114, %rd38;
	shl.b64 	%rd40, %rd39, 1;
	add.s64 	%rd28, %rd11, %rd40;
	// begin inline asm
	ld.global.nc.b16 %rs11, [%rd28];
	// end inline asm
	// begin inline asm
	{  cvt.f32.f16 %f17, %rs11;}

	// end inline asm
	add.s32 	%r84, %r82, %r79;
	st.shared.f32 	[%r84], %f17;
	add.s32 	%r176, %r83, %r2;
	setp.lt.s32 	%p11, %r176, %r53;
	@%p11 bra 	$L__BB2_14;
$L__BB2_15:
	bar.sync 	0;
	setp.ge.s32 	%p12, %r178, %r172;
	@%p12 bra 	$L__BB2_33;
	mul.lo.s32 	%r26, %r170, %r50;
	cvt.s64.s32 	%rd4, %r52;
	shr.u32 	%r85, %r53, 31;
	add.s32 	%r86, %r53, %r85;
	shr.s32 	%r27, %r86, 1;
	cvt.s64.s32 	%rd5, %r16;
	add.s32 	%r87, %r53, 31;
	shr.s32 	%r88, %r87, 31;
	shr.u32 	%r89, %r88, 27;
	add.s32 	%r90, %r87, %r89;
	shr.s32 	%r28, %r90, 5;
	setp.ne.s16 	%p13, %rs1, 0;
	setp.ne.s64 	%p14, %rd14, 0;
	and.pred  	%p1, %p14, %p13;
	mul.wide.s32 	%rd6, %r170, %r50;
	and.b32  	%r29, %r1, 1;
	not.b32 	%r91, %r4;
	add.s32 	%r30, %r53, %r91;
	shr.u32 	%r92, %r30, 5;
	add.s32 	%r93, %r92, 1;
	and.b32  	%r31, %r93, 3;
	and.b32  	%r32, %r30, 32;
	or.b32  	%r33, %r4, 64;
	shl.b32 	%r94, %r4, 2;
	mov.u32 	%r95, _ZN10mxfp4_gemm7s_inputE;
	add.s32 	%r96, %r94, %r95;
	add.s32 	%r34, %r96, 256;
	and.b32  	%r97, %r93, 268435452;
	neg.s32 	%r35, %r97;
	cvta.to.global.u64 	%rd7, %rd16;
	not.pred 	%p31, %p1;
$L__BB2_17:
	add.s32 	%r99, %r178, %r26;
	mul.wide.s32 	%rd42, %r99, 4;
	add.s64 	%rd41, %rd15, %rd42;
	// begin inline asm
	ld.global.nc.u32 %r98, [%rd41];
	// end inline asm
	setp.ge.u32 	%p15, %r98, %r51;
	@%p15 bra 	$L__BB2_32;
	setp.ge.s32 	%p16, %r4, %r53;
	cvt.u64.u32 	%rd43, %r98;
	mul.lo.s64 	%rd8, %rd43, %rd4;
	mov.f32 	%f71, 0f00000000;
	@%p16 bra 	$L__BB2_28;
	setp.lt.u32 	%p17, %r30, 96;
	add.s64 	%rd44, %rd8, %rd5;
	cvt.s64.s32 	%rd45, %r27;
	mul.lo.s64 	%rd9, %rd44, %rd45;
	cvt.s64.s32 	%rd46, %r28;
	mul.lo.s64 	%rd10, %rd44, %rd46;
	mov.f32 	%f71, 0f00000000;
	mov.u32 	%r180, %r4;
	@%p17 bra 	$L__BB2_23;
	mov.f32 	%f71, 0f00000000;
	mov.u32 	%r181, %r35;
	mov.u32 	%r182, %r34;
	mov.u32 	%r183, %r33;
$L__BB2_21:
	.pragma "nounroll";
	setp.eq.s32 	%p18, %r29, 0;
	add.s32 	%r108, %r183, -64;
	ld.shared.f32 	%f22, [%r182+-256];
	shr.u32 	%r109, %r108, 1;
	cvt.u64.u32 	%rd55, %r109;
	add.s64 	%rd56, %rd9, %rd55;
	add.s64 	%rd47, %rd12, %rd56;
	// begin inline asm
	ld.global.nc.u8 %r100, [%rd47];
	// end inline asm
	cvt.u16.u32 	%rs13, %r100;
	and.b16  	%rs14, %rs13, 240;
	shr.u16 	%rs15, %rs14, 4;
	and.b16  	%rs16, %rs13, 15;
	selp.b16 	%rs17, %rs16, %rs15, %p18;
	shr.u32 	%r110, %r108, 5;
	cvt.u64.u32 	%rd57, %r110;
	add.s64 	%rd58, %rd10, %rd57;
	add.s64 	%rd48, %rd13, %rd58;
	// begin inline asm
	ld.global.nc.u8 %r101, [%rd48];
	// end inline asm
	shl.b32 	%r111, %r101, 23;
	and.b32  	%r112, %r111, 2139095040;
	mov.b32 	%f23, %r112;
	cvt.u32.u16 	%r113, %rs17;
	mul.wide.u32 	%rd59, %r113, 4;
	mov.u64 	%rd60, _ZN10mxfp4_gemm7FP4_LUTE;
	add.s64 	%rd61, %rd60, %rd59;
	ld.const.f32 	%f24, [%rd61];
	mul.f32 	%f25, %f24, %f23;
	fma.rn.f32 	%f26, %f22, %f25, %f71;
	add.s32 	%r114, %r183, -32;
	ld.shared.f32 	%f27, [%r182+-128];
	shr.u32 	%r115, %r114, 1;
	cvt.u64.u32 	%rd62, %r115;
	add.s64 	%rd63, %rd9, %rd62;
	add.s64 	%rd49, %rd12, %rd63;
	// begin inline asm
	ld.global.nc.u8 %r102, [%rd49];
	// end inline asm
	cvt.u16.u32 	%rs18, %r102;
	and.b16  	%rs19, %rs18, 240;
	shr.u16 	%rs20, %rs19, 4;
	and.b16  	%rs21, %rs18, 15;
	selp.b16 	%rs22, %rs21, %rs20, %p18;
	shr.u32 	%r116, %r114, 5;
	cvt.u64.u32 	%rd64, %r116;
	add.s64 	%rd65, %rd10, %rd64;
	add.s64 	%rd50, %rd13, %rd65;
	// begin inline asm
	ld.global.nc.u8 %r103, [%rd50];
	// end inline asm
	shl.b32 	%r117, %r103, 23;
	and.b32  	%r118, %r117, 2139095040;
	mov.b32 	%f28, %r118;
	cvt.u32.u16 	%r119, %rs22;
	mul.wide.u32 	%rd66, %r119, 4;
	add.s64 	%rd67, %rd60, %rd66;
	ld.const.f32 	%f29, [%rd67];
	mul.f32 	%f30, %f29, %f28;
	fma.rn.f32 	%f31, %f27, %f30, %f26;
	add.s32 	%r120, %r183, 32;
	ld.shared.f32 	%f32, [%r182];
	shr.u32 	%r121, %r183, 1;
	cvt.u64.u32 	%rd68, %r121;
	add.s64 	%rd69, %rd9, %rd68;
	add.s64 	%rd51, %rd12, %rd69;
	// begin inline asm
	ld.global.nc.u8 %r104, [%rd51];
	// end inline asm
	cvt.u16.u32 	%rs23, %r104;
	and.b16  	%rs24, %rs23, 240;
	shr.u16 	%rs25, %rs24, 4;
	and.b16  	%rs26, %rs23, 15;
	selp.b16 	%rs27, %rs26, %rs25, %p18;
	shr.u32 	%r122, %r183, 5;
	cvt.u64.u32 	%rd70, %r122;
	add.s64 	%rd71, %rd10, %rd70;
	add.s64 	%rd52, %rd13, %rd71;
	// begin inline asm
	ld.global.nc.u8 %r105, [%rd52];
	// end inline asm
	shl.b32 	%r123, %r105, 23;
	and.b32  	%r124, %r123, 2139095040;
	mov.b32 	%f33, %r124;
	cvt.u32.u16 	%r125, %rs27;
	mul.wide.u32 	%rd72, %r125, 4;
	add.s64 	%rd73, %rd60, %rd72;
	ld.const.f32 	%f34, [%rd73];
	mul.f32 	%f35, %f34, %f33;
	fma.rn.f32 	%f36, %f32, %f35, %f31;
	ld.shared.f32 	%f37, [%r182+128];
	shr.u32 	%r126, %r120, 1;
	cvt.u64.u32 	%rd74, %r126;
	add.s64 	%rd75, %rd9, %rd74;
	add.s64 	%rd53, %rd12, %rd75;
	// begin inline asm
	ld.global.nc.u8 %r106, [%rd53];
	// end inline asm
	cvt.u16.u32 	%rs28, %r106;
	and.b16  	%rs29, %rs28, 240;
	shr.u16 	%rs30, %rs29, 4;
	and.b16  	%rs31, %rs28, 15;
	selp.b16 	%rs32, %rs31, %rs30, %p18;
	shr.u32 	%r127, %r120, 5;
	cvt.u64.u32 	%rd76, %r127;
	add.s64 	%rd77, %rd10, %rd76;
	add.s64 	%rd54, %rd13, %rd77;
	// begin inline asm
	ld.global.nc.u8 %r107, [%rd54];
	// end inline asm
	shl.b32 	%r128, %r107, 23;
	and.b32  	%r129, %r128, 2139095040;
	mov.b32 	%f38, %r129;
	cvt.u32.u16 	%r130, %rs32;
	mul.wide.u32 	%rd78, %r130, 4;
	add.s64 	%rd79, %rd60, %rd78;
	ld.const.f32 	%f39, [%rd79];
	mul.f32 	%f40, %f39, %f38;
	fma.rn.f32 	%f71, %f37, %f40, %f36;
	add.s32 	%r183, %r183, 128;
	add.s32 	%r182, %r182, 512;
	add.s32 	%r181, %r181, 4;
	setp.eq.s32 	%p19, %r181, 0;
	@%p19 bra 	$L__BB2_22;
	bra.uni 	$L__BB2_21;
$L__BB2_22:
	add.s32 	%r180, %r183, -64;
$L__BB2_23:
	setp.eq.s32 	%p20, %r31, 0;
	@%p20 bra 	$L__BB2_28;
	and.b32  	%r131, %r30, 96;
	setp.eq.s32 	%p21, %r131, 0;
	@%p21 bra 	$L__BB2_26;
	setp.eq.s32 	%p22, %r29, 0;
	shl.b32 	%r136, %r180, 2;
	mov.u32 	%r137, _ZN10mxfp4_gemm7s_inputE;
	add.s32 	%r138, %r137, %r136;
	ld.shared.f32 	%f42, [%r138];
	shr.u32 	%r139, %r180, 1;
	cvt.u64.u32 	%rd84, %r139;
	add.s64 	%rd85, %rd9, %rd84;
	add.s64 	%rd80, %rd12, %rd85;
	// begin inline asm
	ld.global.nc.u8 %r132, [%rd80];
	// end inline asm
	cvt.u16.u32 	%rs33, %r132;
	and.b16  	%rs34, %rs33, 240;
	shr.u16 	%rs35, %rs34, 4;
	and.b16  	%rs36, %rs33, 15;
	selp.b16 	%rs37, %rs36, %rs35, %p22;
	shr.u32 	%r140, %r180, 5;
	cvt.u64.u32 	%rd86, %r140;
	add.s64 	%rd87, %rd10, %rd86;
	add.s64 	%rd81, %rd13, %rd87;
	// begin inline asm
	ld.global.nc.u8 %r133, [%rd81];
	// end inline asm
	shl.b32 	%r141, %r133, 23;
	and.b32  	%r142, %r141, 2139095040;
	mov.b32 	%f43, %r142;
	cvt.u32.u16 	%r143, %rs37;
	mul.wide.u32 	%rd88, %r143, 4;
	mov.u64 	%rd89, _ZN10mxfp4_gemm7FP4_LUTE;
	add.s64 	%rd90, %rd89, %rd88;
	ld.const.f32 	%f44, [%rd90];
	mul.f32 	%f45, %f44, %f43;
	fma.rn.f32 	%f46, %f42, %f45, %f71;
	add.s32 	%r144, %r180, 32;
	ld.shared.f32 	%f47, [%r138+128];
	shr.u32 	%r145, %r144, 1;
	cvt.u64.u32 	%rd91, %r145;
	add.s64 	%rd92, %rd9, %rd91;
	add.s64 	%rd82, %rd12, %rd92;
	// begin inline asm
	ld.global.nc.u8 %r134, [%rd82];
	// end inline asm
	cvt.u16.u32 	%rs38, %r134;
	and.b16  	%rs39, %rs38, 240;
	shr.u16 	%rs40, %rs39, 4;
	and.b16  	%rs41, %rs38, 15;
	selp.b16 	%rs42, %rs41, %rs40, %p22;
	shr.u32 	%r146, %r144, 5;
	cvt.u64.u32 	%rd93, %r146;
	add.s64 	%rd94, %rd10, %rd93;
	add.s64 	%rd83, %rd13, %rd94;
	// begin inline asm
	ld.global.nc.u8 %r135, [%rd83];
	// end inline asm
	shl.b32 	%r147, %r135, 23;
	and.b32  	%r148, %r147, 2139095040;
	mov.b32 	%f48, %r148;
	cvt.u32.u16 	%r149, %rs42;
	mul.wide.u32 	%rd95, %r149, 4;
	add.s64 	%rd96, %rd89, %rd95;
	ld.const.f32 	%f49, [%rd96];
	mul.f32 	%f50, %f49, %f48;
	fma.rn.f32 	%f71, %f47, %f50, %f46;
	add.s32 	%r180, %r180, 64;
$L__BB2_26:
	setp.ne.s32 	%p23, %r32, 0;
	@%p23 bra 	$L__BB2_28;
	setp.eq.s32 	%p24, %r29, 0;
	shl.b32 	%r152, %r180, 2;
	mov.u32 	%r153, _ZN10mxfp4_gemm7s_inputE;
	add.s32 	%r154, %r153, %r152;
	ld.shared.f32 	%f51, [%r154];
	shr.u32 	%r155, %r180, 1;
	cvt.u64.u32 	%rd99, %r155;
	add.s64 	%rd100, %rd9, %rd99;
	add.s64 	%rd97, %rd12, %rd100;
	// begin inline asm
	ld.global.nc.u8 %r150, [%rd97];
	// end inline asm
	cvt.u16.u32 	%rs43, %r150;
	and.b16  	%rs44, %rs43, 240;
	shr.u16 	%rs45, %rs44, 4;
	and.b16  	%rs46, %rs43, 15;
	selp.b16 	%rs47, %rs46, %rs45, %p24;
	shr.u32 	%r156, %r180, 5;
	cvt.u64.u32 	%rd101, %r156;
	add.s64 	%rd102, %rd10, %rd101;
	add.s64 	%rd98, %rd13, %rd102;
	// begin inline asm
	ld.global.nc.u8 %r151, [%rd98];
	// end inline asm
	shl.b32 	%r157, %r151, 23;
	and.b32  	%r158, %r157, 2139095040;
	mov.b32 	%f52, %r158;
	cvt.u32.u16 	%r159, %rs47;
	mul.wide.u32 	%rd103, %r159, 4;
	mov.u64 	%rd104, _ZN10mxfp4_gemm7FP4_LUTE;
	add.s64 	%rd105, %rd104, %rd103;
	ld.const.f32 	%f53, [%rd105];
	mul.f32 	%f54, %f53, %f52;
	fma.rn.f32 	%f71, %f51, %f54, %f71;
$L__BB2_28:
	setp.ne.s32 	%p25, %r4, 0;
	mov.b32 	%r160, %f71;
	shfl.sync.down.b32	%r161|%p26, %r160, 16, 31, -1;
	mov.b32 	%f55, %r161;
	add.f32 	%f56, %f71, %f55;
	mov.b32 	%r162, %f56;
	shfl.sync.down.b32	%r163|%p27, %r162, 8, 31, -1;
	mov.b32 	%f57, %r163;
	add.f32 	%f58, %f56, %f57;
	mov.b32 	%r164, %f58;
	shfl.sync.down.b32	%r165|%p28, %r164, 4, 31, -1;
	mov.b32 	%f59, %r165;
	add.f32 	%f60, %f58, %f59;
	mov.b32 	%r166, %f60;
	shfl.sync.down.b32	%r167|%p29, %r166, 2, 31, -1;
	mov.b32 	%f61, %r167;
	add.f32 	%f62, %f60, %f61;
	mov.b32 	%r168, %f62;
	shfl.sync.down.b32	%r169|%p30, %r168, 1, 31, -1;
	mov.b32 	%f63, %r169;
	add.f32 	%f72, %f62, %f63;
	@%p25 bra 	$L__BB2_32;
	@%p31 bra 	$L__BB2_31;
	add.s64 	%rd107, %rd8, %rd5;
	shl.b64 	%rd108, %rd107, 1;
	add.s64 	%rd106, %rd14, %rd108;
	// begin inline asm
	ld.global.nc.b16 %rs48, [%rd106];
	// end inline asm
	// begin inline asm
	{  cvt.f32.f16 %f64, %rs48;}

	// end inline asm
	add.f32 	%f72, %f72, %f64;
$L__BB2_31:
	cvt.u64.u32 	%rd109, %r178;
	add.s64 	%rd110, %rd6, %rd109;
	mad.lo.s64 	%rd111, %rd110, %rd4, %rd5;
	// begin inline asm
	{  cvt.rn.f16.f32 %rs50, %f72;}

	// end inline asm
	shl.b64 	%rd112, %rd111, 1;
	add.s64 	%rd113, %rd7, %rd112;
	st.global.u16 	[%rd113], %rs50;
$L__BB2_32:
	add.s32 	%r178, %r178, 1;
	setp.ne.s32 	%p32, %r178, %r172;
	@%p32 bra 	$L__BB2_17;
$L__BB2_33:
	ret;

}
	// .globl	_ZN10mxfp4_gemm14mxfp4_moe_gemmI13__nv_bfloat16EEvPKT_PKhS6_S4_PKjPS2_iiiiibb
.visible .entry _ZN10mxfp4_gemm14mxfp4_moe_gemmI13__nv_bfloat16EEvPKT_PKhS6_S4_PKjPS2_iiiiibb(
	.param .u64 .ptr .align 1 _ZN10mxfp4_gemm14mxfp4_moe_gemmI13__nv_bfloat16EEvPKT_PKhS6_S4_PKjPS2_iiiiibb_param_0,
	.param .u64 .ptr .align 1 _ZN10mxfp4_gemm14mxfp4_moe_gemmI13__nv_bfloat16EEvPKT_PKhS6_S4_PKjPS2_iiiiibb_param_1,
	.param .u64 .ptr .align 1 _ZN10mxfp4_gemm14mxfp4_moe_gemmI13__nv_bfloat16EEvPKT_PKhS6_S4_PKjPS2_iiiiibb_param_2,
	.param .u64 .ptr .align 1 _ZN10mxfp4_gemm14mxfp4_moe_gemmI13__nv_bfloat16EEvPKT_PKhS6_S4_PKjPS2_iiiiibb_param_3,
	.param .u64 .ptr .align 1 _ZN10mxfp4_gemm14mxfp4_moe_gemmI13__nv_bfloat16EEvPKT_PKhS6_S4_PKjPS2_iiiiibb_param_4,
	.param .u64 .ptr .align 1 _ZN10mxfp4_gemm14mxfp4_moe_gemmI13__nv_bfloat16EEvPKT_PKhS6_S4_PKjPS2_iiiiibb_param_5,
	.param .u32 _ZN10mxfp4_gemm14mxfp4_moe_gemmI13__nv_bfloat16EEvPKT_PKhS6_S4_PKjPS2_iiiiibb_param_6,
	.param .u32 _ZN10mxfp4_gemm14mxfp4_moe_gemmI13__nv_bfloat16EEvPKT_PKhS6_S4_PKjPS2_iiiiibb_param_7,
	.param .u32 _ZN10mxfp4_gemm14mxfp4_moe_gemmI13__nv_bfloat16EEvPKT_PKhS6_S4_PKjPS2_iiiiibb_param_8,
	.param .u32 _ZN10mxfp4_gemm14mxfp4_moe_gemmI13__nv_bfloat16EEvPKT_PKhS6_S4_PKjPS2_iiiiibb_param_9,
	.param .u32 _ZN10mxfp4_gemm14mxfp4_moe_gemmI13__nv_bfloat16EEvPKT_PKhS6_S4_PKjPS2_iiiiibb_param_10,
	.param .u8 _ZN10mxfp4_gemm14mxfp4_moe_gemmI13__nv_bfloat16EEvPKT_PKhS6_S4_PKjPS2_iiiiibb_param_11,
	.param .u8 _ZN10mxfp4_gemm14mxfp4_moe_gemmI13__nv_bfloat16EEvPKT_PKhS6_S4_PKjPS2_iiiiibb_param_12
)
{
	.reg .pred 	%p<33>;
	.reg .b16 	%rs<51>;
	.reg .b32 	%r<184>;
	.reg .b32 	%f<73>;
	.reg .b64 	%rd<115>;

	ld.param.u64 	%rd11, [_ZN10mxfp4_gemm14mxfp4_moe_gemmI13__nv_bfloat16EEvPKT_PKhS6_S4_PKjPS2_iiiiibb_param_0];
	ld.param.u64 	%rd12, [_ZN10mxfp4_gemm14mxfp4_moe_gemmI13__nv_bfloat16EEvPKT_PKhS6_S4_PKjPS2_iiiiibb_param_1];
	ld.param.u64 	%rd13, [_ZN10mxfp4_gemm14mxfp4_moe_gemmI13__nv_bfloat16EEvPKT_PKhS6_S4_PKjPS2_iiiiibb_param_2];
	ld.param.u64 	%rd14, [_ZN10mxfp4_gemm14mxfp4_moe_gemmI13__nv_bfloat16EEvPKT_PKhS6_S4_PKjPS2_iiiiibb_param_3];
	ld.param.u64 	%rd15, [_ZN10mxfp4_gemm14mxfp4_moe_gemmI13__nv_bfloat16EEvPKT_PKhS6_S4_PKjPS2_iiiiibb_param_4];
	ld.param.u64 	%rd16, [_ZN10mxfp4_gemm14mxfp4_moe_gemmI13__nv_bfloat16EEvPKT_PKhS6_S4_PKjPS2_iiiiibb_param_5];
	ld.param.u32 	%r49, [_ZN10mxfp4_gemm14mxfp4_moe_gemmI13__nv_bfloat16EEvPKT_PKhS6_S4_PKjPS2_iiiiibb_param_6];
	ld.param.u32 	%r50, [_ZN10mxfp4_gemm14mxfp4_moe_gemmI13__nv_bfloat16EEvPKT_PKhS6_S4_PKjPS2_iiiiibb_param_7];
	ld.param.u32 	%r51, [_ZN10mxfp4_gemm14mxfp4_moe_gemmI13__nv_bfloat16EEvPKT_PKhS6_S4_PKjPS2_iiiiibb_param_8];
	ld.param.u32 	%r52, [_ZN10mxfp4_gemm14mxfp4_moe_gemmI13__nv_bfloat16EEvPKT_PKhS6_S4_PKjPS2_iiiiibb_param_9];
	ld.param.u32 	%r53, [_ZN10mxfp4_gemm14mxfp4_moe_gemmI13__nv_bfloat16EEvPKT_PKhS6_S4_PKjPS2_iiiiibb_param_10];
	ld.param.s8 	%rs1, [_ZN10mxfp4_gemm14mxfp4_moe_gemmI13__nv_bfloat16EEvPKT_PKhS6_S4_PKjPS2_iiiiibb_param_11];
	ld.param.s8 	%rs2, [_ZN10mxfp4_gemm14mxfp4_moe_gemmI13__nv_bfloat16EEvPKT_PKhS6_S4_PKjPS2_iiiiibb_param_12];
	mov.u32 	%r1, %tid.x;
	mov.u32 	%r2, %ntid.x;
	add.s32 	%r54, %r52, 31;
	shr.s32 	%r55, %r54, 31;
	shr.u32 	%r56, %r55, 27;
	add.s32 	%r57, %r54, %r56;
	shr.s32 	%r3, %r57, 5;
	and.b32  	%r4, %r1, 31;
	mov.u32 	%r173, %ctaid.x;
	setp.ne.s16 	%p2, %rs2, 0;
	@%p2 bra 	$L__BB3_2;
	div.u32 	%r170, %r173, %r3;
	mov.b32 	%r178, 0;
	mov.u32 	%r172, %r50;
	bra.uni 	$L__BB3_3;
$L__BB3_2:
	div.u32 	%r58, %r173, %r3;
	div.s32 	%r170, %r58, %r50;
	mul.lo.s32 	%r59, %r170, %r50;
	sub.s32 	%r178, %r58, %r59;
	add.s32 	%r172, %r178, 1;
$L__BB3_3:
	rem.u32 	%r15, %r173, %r3;
	setp.ge.s32 	%p3, %r170, %r49;
	@%p3 bra 	$L__BB3_33;
	shl.b32 	%r61, %r15, 5;
	shr.u32 	%r62, %r1, 5;
	or.b32  	%r16, %r61, %r62;
	setp.ge.s32 	%p4, %r16, %r52;
	@%p4 bra 	$L__BB3_33;
	setp.ne.s16 	%p5, %rs2, 0;
	@%p5 bra 	$L__BB3_7;
	mul.wide.s32 	%rd114, %r170, %r53;
	bra.uni 	$L__BB3_8;
$L__BB3_7:
	cvt.s64.s32 	%rd17, %r53;
	mul.wide.s32 	%rd18, %r170, %r50;
	cvt.u64.u32 	%rd19, %r178;
	add.s64 	%rd20, %rd18, %rd19;
	mul.lo.s64 	%rd114, %rd20, %rd17;
$L__BB3_8:
	setp.ge.s32 	%p6, %r1, %r53;
	@%p6 bra 	$L__BB3_15;
	add.s32 	%r63, %r1, %r2;
	max.u32 	%r64, %r53, %r63;
	setp.lt.u32 	%p7, %r63, %r53;
	selp.u32 	%r65, 1, 0, %p7;
	add.s32 	%r66, %r63, %r65;
	sub.s32 	%r67, %r64, %r66;
	div.u32 	%r68, %r67, %r2;
	add.s32 	%r17, %r68, %r65;
	and.b32  	%r69, %r17, 3;
	setp.eq.s32 	%p8, %r69, 3;
	mov.u32 	%r176, %r1;
	@%p8 bra 	$L__BB3_12;
	add.s32 	%r71, %r17, 1;
	and.b32  	%r18, %r71, 3;
	mov.b32 	%r175, 0;
	mov.u32 	%r176, %r1;
$L__BB3_11:
	.pragma "nounroll";
	cvt.u64.u32 	%rd22, %r176;
	add.s64 	%rd23, %rd114, %rd22;
	shl.b64 	%rd24, %rd23, 1;
	add.s64 	%rd21, %rd11, %rd24;
	// begin inline asm
	ld.global.nc.b16 %rs3, [%rd21];
	// end inline asm
	// begin inline asm
	{ cvt.f32.bf16 %f13, %rs3;}

	// end inline asm
	shl.b32 	%r72, %r176, 2;
	mov.u32 	%r73, _ZN10mxfp4_gemm7s_inputE;
	add.s32 	%r74, %r73, %r72;
	st.shared.f32 	[%r74], %f13;
	add.s32 	%r176, %r176, %r2;
	add.s32 	%r175, %r175, 1;
	setp.ne.s32 	%p9, %r175, %r18;
	@%p9 bra 	$L__BB3_11;
$L__BB3_12:
	setp.lt.u32 	%p10, %r17, 3;
	@%p10 bra 	$L__BB3_15;
	mov.u32 	%r76, _ZN10mxfp4_gemm7s_inputE;
	shl.b32 	%r79, %r2, 2;
$L__BB3_14:
	cvt.u64.u32 	%rd29, %r176;
	add.s64 	%rd30, %rd114, %rd29;
	shl.b64 	%rd31, %rd30, 1;
	add.s64 	%rd25, %rd11, %rd31;
	// begin inline asm
	ld.global.nc.b16 %rs5, [%rd25];
	// end inline asm
	// begin inline asm
	{ cvt.f32.bf16 %f14, %rs5;}

	// end inline asm
	shl.b32 	%r75, %r176, 2;
	add.s32 	%r77, %r76, %r75;
	st.shared.f32 	[%r77], %f14;
	add.s32 	%r78, %r176, %r2;
	cvt.u64.u32 	%rd32, %r78;
	add.s64 	%rd33, %rd114, %rd32;
	shl.b64 	%rd34, %rd33, 1;
	add.s64 	%rd26, %rd11, %rd34;
	// begin inline asm
	ld.global.nc.b16 %rs7, [%rd26];
	// end inline asm
	// begin inline asm
	{ cvt.f32.bf16 %f15, %rs7;}

	// end inline asm
	add.s32 	%r80, %r77, %r79;
	st.shared.f32 	[%r80], %f15;
	add.s32 	%r81, %r78, %r2;
	cvt.u64.u32 	%rd35, %r81;
	add.s64 	%rd36, %rd114, %rd35;
	shl.b64 	%rd37, %rd36, 1;
	add.s64 	%rd27, %rd11, %rd37;
	// begin inline asm
	ld.global.nc.b16 %rs9, [%rd27];
	// end inline asm
	// begin inline asm
	{ cvt.f32.bf16 %f16, %rs9;}

	// end inline asm
	add.s32 	%r82, %r80, %r79;
	st.shared.f32 	[%r82], %f16;
	add.s32 	%r83, %r81, %r2;
	cvt.u64.u32 	%rd38, %r83;
	add.s64 	%rd39, %rd114, %rd38;
	shl.b64 	%rd40, %rd39, 1;
	add.s64 	%rd28, %rd11, %rd40;
	// begin inline asm
	ld.global.nc.b16 %rs11, [%rd28];
	// end inline asm
	// begin inline asm
	{ cvt.f32.bf16 %f17, %rs11;}

	// end inline asm
	add.s32 	%r84, %r82, %r79;
	st.shared.f32 	[%r84], %f17;
	add.s32 	%r176, %r83, %r2;
	setp.lt.s32 	%p11, %r176, %r53;
	@%p11 bra 	$L__BB3_14;
$L__BB3_15:
	bar.sync 	0;
	setp.ge.s32 	%p12, %r178, %r172;
	@%p12 bra 	$L__BB3_33;
	mul.lo.s32 	%r26, %r170, %r50;
	cvt.s64.s32 	%rd4, %r52;
	shr.u32 	%r85, %r53, 31;
	add.s32 	%r86, %r53, %r85;
	shr.s32 	%r27, %r86, 1;
	cvt.s64.s32 	%rd5, %r16;
	add.s32 	%r87, %r53, 31;
	shr.s32 	%r88, %r87, 31;
	shr.u32 	%r89, %r88, 27;
	add.s32 	%r90, %r87, %r89;
	shr.s32 	%r28, %r90, 5;
	setp.ne.s16 	%p13, %rs1, 0;
	setp.ne.s64 	%p14, %rd14, 0;
	and.pred  	%p1, %p14, %p13;
	mul.wide.s32 	%rd6, %r170, %r50;
	and.b32  	%r29, %r1, 1;
	not.b32 	%r91, %r4;
	add.s32 	%r30, %r53, %r91;
	shr.u32 	%r92, %r30, 5;
	add.s32 	%r93, %r92, 1;
	and.b32  	%r31, %r93, 3;
	and.b32  	%r32, %r30, 32;
	or.b32  	%r33, %r4, 64;
	shl.b32 	%r94, %r4, 2;
	mov.u32 	%r95, _ZN10mxfp4_gemm7s_inputE;
	add.s32 	%r96, %r94, %r95;
	add.s32 	%r34, %r96, 256;
	and.b32  	%r97, %r93, 268435452;
	neg.s32 	%r35, %r97;
	cvta.to.global.u64 	%rd7, %rd16;
	not.pred 	%p31, %p1;
$L__BB3_17:
	add.s32 	%r99, %r178, %r26;
	mul.wide.s32 	%rd42, %r99, 4;
	add.s64 	%rd41, %rd15, %rd42;
	// begin inline asm
	ld.global.nc.u32 %r98, [%rd41];
	// end inline asm
	setp.ge.u32 	%p15, %r98, %r51;
	@%p15 bra 	$L__BB3_32;
	setp.ge.s32 	%p16, %r4, %r53;
	cvt.u64.u32 	%rd43, %r98;
	mul.lo.s64 	%rd8, %rd43, %rd4;
	mov.f32 	%f71, 0f00000000;
	@%p16 bra 	$L__BB3_28;
	setp.lt.u32 	%p17, %r30, 96;
	add.s64 	%rd44, %rd8, %rd5;
	cvt.s64.s32 	%rd45, %r27;
	mul.lo.s64 	%rd9, %rd44, %rd45;
	cvt.s64.s32 	%rd46, %r28;
	mul.lo.s64 	%rd10, %rd44, %rd46;
	mov.f32 	%f71, 0f00000000;
	mov.u32 	%r180, %r4;
	@%p17 bra 	$L__BB3_23;
	mov.f32 	%f71, 0f00000000;
	mov.u32 	%r181, %r35;
	mov.u32 	%r182, %r34;
	mov.u32 	%r183, %r33;
$L__BB3_21:
	.pragma "nounroll";
	setp.eq.s32 	%p18, %r29, 0;
	add.s32 	%r108, %r183, -64;
	ld.shared.f32 	%f22, [%r182+-256];
	shr.u32 	%r109, %r108, 1;
	cvt.u64.u32 	%rd55, %r109;
	add.s64 	%rd56, %rd9, %rd55;
	add.s64 	%rd47, %rd12, %rd56;
	// begin inline asm
	ld.global.nc.u8 %r100, [%rd47];
	// end inline asm
	cvt.u16.u32 	%rs13, %r100;
	and.b16  	%rs14, %rs13, 240;
	shr.u16 	%rs15, %rs14, 4;
	and.b16  	%rs16, %rs13, 15;
	selp.b16 	%rs17, %rs16, %rs15, %p18;
	shr.u32 	%r110, %r108, 5;
	cvt.u64.u32 	%rd57, %r110;
	add.s64 	%rd58, %rd10, %rd57;
	add.s64 	%rd48, %rd13, %rd58;
	// begin inline asm
	ld.global.nc.u8 %r101, [%rd48];
	// end inline asm
	shl.b32 	%r111, %r101, 23;
	and.b32  	%r112, %r111, 2139095040;
	mov.b32 	%f23, %r112;
	cvt.u32.u16 	%r113, %rs17;
	mul.wide.u32 	%rd59, %r113, 4;
	mov.u64 	%rd60, _ZN10mxfp4_gemm7FP4_LUTE;
	add.s64 	%rd61, %rd60, %rd59;
	ld.const.f32 	%f24, [%rd61];
	mul.f32 	%f25, %f24, %f23;
	fma.rn.f32 	%f26, %f22, %f25, %f71;
	add.s32 	%r114, %r183, -32;
	ld.shared.f32 	%f27, [%r182+-128];
	shr.u32 	%r115, %r114, 1;
	cvt.u64.u32 	%rd62, %r115;
	add.s64 	%rd63, %rd9, %rd62;
	add.s64 	%rd49, %rd12, %rd63;
	// begin inline asm
	ld.global.nc.u8 %r102, [%rd49];
	// end inline asm
	cvt.u16.u32 	%rs18, %r102;
	and.b16  	%rs19, %rs18, 240;
	shr.u16 	%rs20, %rs19, 4;
	and.b16  	%rs21, %rs18, 15;
	selp.b16 	%rs22, %rs21, %rs20, %p18;
	shr.u32 	%r116, %r114, 5;
	cvt.u64.u32 	%rd64, %r116;
	add.s64 	%rd65, %rd10, %rd64;
	add.s64 	%rd50, %rd13, %rd65;
	// begin inline asm
	ld.global.nc.u8 %r103, [%rd50];
	// end inline asm
	shl.b32 	%r117, %r103, 23;
	and.b32  	%r118, %r117, 2139095040;
	mov.b32 	%f28, %r118;
	cvt.u32.u16 	%r119, %rs22;
	mul.wide.u32 	%rd66, %r119, 4;
	add.s64 	%rd67, %rd60, %rd66;
	ld.const.f32 	%f29, [%rd67];
	mul.f32 	%f30, %f29, %f28;
	fma.rn.f32 	%f31, %f27, %f30, %f26;
	add.s32 	%r120, %r183, 32;
	ld.shared.f32 	%f32, [%r182];
	shr.u32 	%r121, %r183, 1;
	cvt.u64.u32 	%rd68, %r121;
	add.s64 	%rd69, %rd9, %rd68;
	add.s64 	%rd51, %rd12, %rd69;
	// begin inline asm
	ld.global.nc.u8 %r104, [%rd51];
	// end inline asm
	cvt.u16.u32 	%rs23, %r104;
	and.b16  	%rs24, %rs23, 240;
	shr.u16 	%rs25, %rs24, 4;
	and.b16  	%rs26, %rs23, 15;
	selp.b16 	%rs27, %rs26, %rs25, %p18;
	shr.u32 	%r122, %r183, 5;
	cvt.u64.u32 	%rd70, %r122;
	add.s64 	%rd71, %rd10, %rd70;
	add.s64 	%rd52, %rd13, %rd71;
	// begin inline asm
	ld.global.nc.u8 %r105, [%rd52];
	// end inline asm
	shl.b32 	%r123, %r105, 23;
	and.b32  	%r124, %r123, 2139095040;
	mov.b32 	%f33, %r124;
	cvt.u32.u16 	%r125, %rs27;
	mul.wide.u32 	%rd72, %r125, 4;
	add.s64 	%rd73, %rd60, %rd72;
	ld.const.f32 	%f34, [%rd73];
	mul.f32 	%f35, %f34, %f33;
	fma.rn.f32 	%f36, %f32, %f35, %f31;
	ld.shared.f32 	%f37, [%r182+128];
	shr.u32 	%r126, %r120, 1;
	cvt.u64.u32 	%rd74, %r126;
	add.s64 	%rd75, %rd9, %rd74;
	add.s64 	%rd53, %rd12, %rd75;
	// begin inline asm
	ld.global.nc.u8 %r106, [%rd53];
	// end inline asm
	cvt.u16.u32 	%rs28, %r106;
	and.b16  	%rs29, %rs28, 240;
	shr.u16 	%rs30, %rs29, 4;
	and.b16  	%rs31, %rs28, 15;
	selp.b16 	%rs32, %rs31, %rs30, %p18;
	shr.u32 	%r127, %r120, 5;
	cvt.u64.u32 	%rd76, %r127;
	add.s64 	%rd77, %rd10, %rd76;
	add.s64 	%rd54, %rd13, %rd77;
	// begin inline asm
	ld.global.nc.u8 %r107, [%rd54];
	// end inline asm
	shl.b32 	%r128, %r107, 23;
	and.b32  	%r129, %r128, 2139095040;
	mov.b32 	%f38, %r129;
	cvt.u32.u16 	%r130, %rs32;
	mul.wide.u32 	%rd78, %r130, 4;
	add.s64 	%rd79, %rd60, %rd78;
	ld.const.f32 	%f39, [%rd79];
	mul.f32 	%f40, %f39, %f38;
	fma.rn.f32 	%f71, %f37, %f40, %f36;
	add.s32 	%r183, %r183, 128;
	add.s32 	%r182, %r182, 512;
	add.s32 	%r181, %r181, 4;
	setp.eq.s32 	%p19, %r181, 0;
	@%p19 bra 	$L__BB3_22;
	bra.uni 	$L__BB3_21;
$L__BB3_22:
	add.s32 	%r180, %r183, -64;
$L__BB3_23:
	setp.eq.s32 	%p20, %r31, 0;
	@%p20 bra 	$L__BB3_28;
	and.b32  	%r131, %r30, 96;
	setp.eq.s32 	%p21, %r131, 0;
	@%p21 bra 	$L__BB3_26;
	setp.eq.s32 	%p22, %r29, 0;
	shl.b32 	%r136, %r180, 2;
	mov.u32 	%r137, _ZN10mxfp4_gemm7s_inputE;
	add.s32 	%r138, %r137, %r136;
	ld.shared.f32 	%f42, [%r138];
	shr.u32 	%r139, %r180, 1;
	cvt.u64.u32 	%rd84, %r139;
	add.s64 	%rd85, %rd9, %rd84;
	add.s64 	%rd80, %rd12, %rd85;
	// begin inline asm
	ld.global.nc.u8 %r132, [%rd80];
	// end inline asm
	cvt.u16.u32 	%rs33, %r132;
	and.b16  	%rs34, %rs33, 240;
	shr.u16 	%rs35, %rs34, 4;
	and.b16  	%rs36, %rs33, 15;
	selp.b16 	%rs37, %rs36, %rs35, %p22;
	shr.u32 	%r140, %r180, 5;
	cvt.u64.u32 	%rd86, %r140;
	add.s64 	%rd87, %rd10, %rd86;
	add.s64 	%rd81, %rd13, %rd87;
	// begin inline asm
	ld.global.nc.u8 %r133, [%rd81];
	// end inline asm
	shl.b32 	%r141, %r133, 23;
	and.b32  	%r142, %r141, 2139095040;
	mov.b32 	%f43, %r142;
	cvt.u32.u16 	%r143, %rs37;
	mul.wide.u32 	%rd88, %r143, 4;
	mov.u64 	%rd89, _ZN10mxfp4_gemm7FP4_LUTE;
	add.s64 	%rd90, %rd89, %rd88;
	ld.const.f32 	%f44, [%rd90];
	mul.f32 	%f45, %f44, %f43;
	fma.rn.f32 	%f46, %f42, %f45, %f71;
	add.s32 	%r144, %r180, 32;
	ld.shared.f32 	%f47, [%r138+128];
	shr.u32 	%r145, %r144, 1;
	cvt.u64.u32 	%rd91, %r145;
	add.s64 	%rd92, %rd9, %rd91;
	add.s64 	%rd82, %rd12, %rd92;
	// begin inline asm
	ld.global.nc.u8 %r134, [%rd82];
	// end inline asm
	cvt.u16.u32 	%rs38, %r134;
	and.b16  	%rs39, %rs38, 240;
	shr.u16 	%rs40, %rs39, 4;
	and.b16  	%rs41, %rs38, 15;
	selp.b16 	%rs42, %rs41, %rs40, %p22;
	shr.u32 	%r146, %r144, 5;
	cvt.u64.u32 	%rd93, %r146;
	add.s64 	%rd94, %rd10, %rd93;
	add.s64 	%rd83, %rd13, %rd94;
	// begin inline asm
	ld.global.nc.u8 %r135, [%rd83];
	// end inline asm
	shl.b32 	%r147, %r135, 23;
	and.b32  	%r148, %r147, 2139095040;
	mov.b32 	%f48, %r148;
	cvt.u32.u16 	%r149, %rs42;
	mul.wide.u32 	%rd95, %r149, 4;
	add.s64 	%rd96, %rd89, %rd95;
	ld.const.f32 	%f49, [%rd96];
	mul.f32 	%f50, %f49, %f48;
	fma.rn.f32 	%f71, %f47, %f50, %f46;
	add.s32 	%r180, %r180, 64;
$L__BB3_26:
	setp.ne.s32 	%p23, %r32, 0;
	@%p23 bra 	$L__BB3_28;
	setp.eq.s32 	%p24, %r29, 0;
	shl.b32 	%r152, %r180, 2;
	mov.u32 	%r153, _ZN10mxfp4_gemm7s_inputE;
	add.s32 	%r154, %r153, %r152;
	ld.shared.f32 	%f51, [%r154];
	shr.u32 	%r155, %r180, 1;
	cvt.u64.u32 	%rd99, %r155;
	add.s64 	%rd100, %rd9, %rd99;
	add.s64 	%rd97, %rd12, %rd100;
	// begin inline asm
	ld.global.nc.u8 %r150, [%rd97];
	// end inline asm
	cvt.u16.u32 	%rs43, %r150;
	and.b16  	%rs44, %rs43, 240;
	shr.u16 	%rs45, %rs44, 4;
	and.b16  	%rs46, %rs43, 15;
	selp.b16 	%rs47, %rs46, %rs45, %p24;
	shr.u32 	%r156, %r180, 5;
	cvt.u64.u32 	%rd101, %r156;
	add.s64 	%rd102, %rd10, %rd101;
	add.s64 	%rd98, %rd13, %rd102;
	// begin inline asm
	ld.global.nc.u8 %r151, [%rd98];
	// end inline asm
	shl.b32 	%r157, %r151, 23;
	and.b32  	%r158, %r157, 2139095040;
	mov.b32 	%f52, %r158;
	cvt.u32.u16 	%r159, %rs47;
	mul.wide.u32 	%rd103, %r159, 4;
	mov.u64 	%rd104, _ZN10mxfp4_gemm7FP4_LUTE;
	add.s64 	%rd105, %rd104, %rd103;
	ld.const.f32 	%f53, [%rd105];
	mul.f32 	%f54, %f53, %f52;
	fma.rn.f32 	%f71, %f51, %f54, %f71;
$L__BB3_28:
	setp.ne.s32 	%p25, %r4, 0;
	mov.b32 	%r160, %f71;
	shfl.sync.down.b32	%r161|%p26, %r160, 16, 31, -1;
	mov.b32 	%f55, %r161;
	add.f32 	%f56, %f71, %f55;
	mov.b32 	%r162, %f56;
	shfl.sync.down.b32	%r163|%p27, %r162, 8, 31, -1;
	mov.b32 	%f57, %r163;
	add.f32 	%f58, %f56, %f57;
	mov.b32 	%r164, %f58;
	shfl.sync.down.b32	%r165|%p28, %r164, 4, 31, -1;
	mov.b32 	%f59, %r165;
	add.f32 	%f60, %f58, %f59;
	mov.b32 	%r166, %f60;
	shfl.sync.down.b32	%r167|%p29, %r166, 2, 31, -1;
	mov.b32 	%f61, %r167;
	add.f32 	%f62, %f60, %f61;
	mov.b32 	%r168, %f62;
	shfl.sync.down.b32	%r169|%p30, %r168, 1, 31, -1;
	mov.b32 	%f63, %r169;
	add.f32 	%f72, %f62, %f63;
	@%p25 bra 	$L__BB3_32;
	@%p31 bra 	$L__BB3_31;
	add.s64 	%rd107, %rd8, %rd5;
	shl.b64 	%rd108, %rd107, 1;
	add.s64 	%rd106, %rd14, %rd108;
	// begin inline asm
	ld.global.nc.b16 %rs48, [%rd106];
	// end inline asm
	// begin inline asm
	{ cvt.f32.bf16 %f64, %rs48;}

	// end inline asm
	add.f32 	%f72, %f72, %f64;
$L__BB3_31:
	cvt.u64.u32 	%rd109, %r178;
	add.s64 	%rd110, %rd6, %rd109;
	mad.lo.s64 	%rd111, %rd110, %rd4, %rd5;
	// begin inline asm
	{  cvt.rn.bf16.f32 %rs50, %f72;}

	// end inline asm
	shl.b64 	%rd112, %rd111, 1;
	add.s64 	%rd113, %rd7, %rd112;
	st.global.u16 	[%rd113], %rs50;
$L__BB3_32:
	add.s32 	%r178, %r178, 1;
	setp.ne.s32 	%p32, %r178, %r172;
	@%p32 bra 	$L__BB3_17;
$L__BB3_33:
	ret;

}


// ===== COMPILED SASS (sm_100) =====

	.target	sm_100

	.elftype	@"ET_EXEC"


//--------------------- .note.nv.tkinfo           --------------------------
	.section	.note.nv.tkinfo,"",@"SHT_NOTE"
	.sectionflags	@"SHF_NOTE_NV_TKINFO"
	.tkinfo
        /*0018*/ 	.word	0x00000002
        /*0030*/ 	.string	""
        /*0030*/ 	.string	"ptxas"
        /*0030*/ 	.string	"Cuda compilation tools, release 13.0, V13.0.88"
        /*0030*/ 	.string	"Build cuda_13.0.r13.0/compiler.36424714_0"
        /*0030*/ 	.string	"-arch sm_100 -m 64 "



//--------------------- .note.nv.cuinfo           --------------------------
	.section	.note.nv.cuinfo,"",@"SHT_NOTE"
	.sectionflags	@"SHF_NOTE_NV_CUINFO"
        /*0018*/ 	.short	0x0002
        /*001a*/ 	.short	0x0064
        /*001c*/ 	.short	0x0082
	.zero		2


//--------------------- .nv.info                  --------------------------
	.section	.nv.info,"",@"SHT_CUDA_INFO"
	.align	4


	//----- nvinfo : EIATTR_REGCOUNT
	.align		4
        /*0000*/ 	.byte	0x04, 0x2f
        /*0002*/ 	.short	(.L_3 - .L_2)
	.align		4
.L_2:
        /*0004*/ 	.word	index@(_ZN10mxfp4_gemm18mxfp4_matmul_tiledI6__halfLi32ELi32ELi32EEEvPKT_PKhS6_S4_PS2_iiib)
        /*0008*/ 	.word	0x00000020


	//----- nvinfo : EIATTR_FRAME_SIZE
	.align		4
.L_3:
        /*000c*/ 	.byte	0x04, 0x11
        /*000e*/ 	.short	(.L_5 - .L_4)
	.align		4
.L_4:
        /*0010*/ 	.word	index@(_ZN10mxfp4_gemm18mxfp4_matmul_tiledI6__halfLi32ELi32ELi32EEEvPKT_PKhS6_S4_PS2_iiib)
        /*0014*/ 	.word	0x00000000


	//----- nvinfo : EIATTR_REGCOUNT
	.align		4
.L_5:
        /*0018*/ 	.byte	0x04, 0x2f
        /*001a*/ 	.short	(.L_7 - .L_6)
	.align		4
.L_6:
        /*001c*/ 	.word	index@(_ZN10mxfp4_gemm18mxfp4_matmul_tiledI13__nv_bfloat16Li32ELi32ELi32EEEvPKT_PKhS6_S4_PS2_iiib)
        /*0020*/ 	.word	0x00000020


	//----- nvinfo : EIATTR_FRAME_SIZE
	.align		4
.L_7:
        /*0024*/ 	.byte	0x04, 0x11
        /*0026*/ 	.short	(.L_9 - .L_8)
	.align		4
.L_8:
        /*0028*/ 	.word	index@(_ZN10mxfp4_gemm18mxfp4_matmul_tiledI13__nv_bfloat16Li32ELi32ELi32EEEvPKT_PKhS6_S4_PS2_iiib)
        /*002c*/ 	.word	0x00000000


	//----- nvinfo : EIATTR_REGCOUNT
	.align		4
.L_9:
        /*0030*/ 	.byte	0x04, 0x2f
        /*0032*/ 	.short	(.L_11 - .L_10)
	.align		4
.L_10:
        /*0034*/ 	.word	index@(_ZN10mxfp4_gemm14mxfp4_moe_gemmI6__halfEEvPKT_PKhS6_S4_PKjPS2_iiiiibb)
        /*0038*/ 	.word	0x00000020


	//----- nvinfo : EIATTR_FRAME_SIZE
	.align		4
.L_11:
        /*003c*/ 	.byte	0x04, 0x11
        /*003e*/ 	.short	(.L_13 - .L_12)
	.align		4
.L_12:
        /*0040*/ 	.word	index@(_ZN10mxfp4_gemm14mxfp4_moe_gemmI6__halfEEvPKT_PKhS6_S4_PKjPS2_iiiiibb)
        /*0044*/ 	.word	0x00000000


	//----- nvinfo : EIATTR_REGCOUNT
	.align		4
.L_13:
        /*0048*/ 	.byte	0x04, 0x2f
        /*004a*/ 	.short	(.L_15 - .L_14)
	.align		4
.L_14:
        /*004c*/ 	.word	index@(_ZN10mxfp4_gemm14mxfp4_moe_gemmI13__nv_bfloat16EEvPKT_PKhS6_S4_PKjPS2_iiiiibb)
        /*0050*/ 	.word	0x00000020


	//----- nvinfo : EIATTR_FRAME_SIZE
	.align		4
.L_15:
        /*0054*/ 	.byte	0x04, 0x11
        /*0056*/ 	.short	(.L_17 - .L_16)
	.align		4
.L_16:
        /*0058*/ 	.word	index@(_ZN10mxfp4_gemm14mxfp4_moe_gemmI13__nv_bfloat16EEvPKT_PKhS6_S4_PKjPS2_iiiiibb)
        /*005c*/ 	.word	0x00000000


	//----- nvinfo : EIATTR_MIN_STACK_SIZE
	.align		4
.L_17:
        /*0060*/ 	.byte	0x04, 0x12
        /*0062*/ 	.short	(.L_19 - .L_18)
	.align		4
.L_18:
        /*0064*/ 	.word	index@(_ZN10mxfp4_gemm14mxfp4_moe_gemmI13__nv_bfloat16EEvPKT_PKhS6_S4_PKjPS2_iiiiibb)
        /*0068*/ 	.word	0x00000000


	//----- nvinfo : EIATTR_MIN_STACK_SIZE
	.align		4
.L_19:
        /*006c*/ 	.byte	0x04, 0x12
        /*006e*/ 	.short	(.L_21 - .L_20)
	.align		4
.L_20:
        /*0070*/ 	.word	index@(_ZN10mxfp4_gemm14mxfp4_moe_gemmI6__halfEEvPKT_PKhS6_S4_PKjPS2_iiiiibb)
        /*0074*/ 	.word	0x00000000


	//----- nvinfo : EIATTR_MIN_STACK_SIZE
	.align		4
.L_21:
        /*0078*/ 	.byte	0x04, 0x12
        /*007a*/ 	.short	(.L_23 - .L_22)
	.align		4
.L_22:
        /*007c*/ 	.word	index@(_ZN10mxfp4_gemm18mxfp4_matmul_tiledI13__nv_bfloat16Li32ELi32ELi32EEEvPKT_PKhS6_S4_PS2_iiib)
        /*0080*/ 	.word	0x00000000


	//----- nvinfo : EIATTR_MIN_STACK_SIZE
	.align		4
.L_23:
        /*0084*/ 	.byte	0x04, 0x12
        /*0086*/ 	.short	(.L_25 - .L_24)
	.align		4
.L_24:
        /*0088*/ 	.word	index@(_ZN10mxfp4_gemm18mxfp4_matmul_tiledI6__halfLi32ELi32ELi32EEEvPKT_PKhS6_S4_PS2_iiib)
        /*008c*/ 	.word	0x00000000
.L_25:


//--------------------- .nv.compat                --------------------------
	.section	.nv.compat,"",@"SHT_CUDA_COMPAT_INFO"
	.align	4
        /*0000*/ 	.byte	0x02, 0x09, 0x00, 0x00, 0x02, 0x02, 0x01, 0x00, 0x02, 0x05, 0x05, 0x00, 0x03, 0x07, 0x01, 0x01
        /*0010*/ 	.byte	0x02, 0x03, 0x00, 0x00, 0x02, 0x06, 0x01, 0x00, 0x04, 0x0b, 0x08, 0x00, 0x09, 0x00, 0x00, 0x00
        /*0020*/ 	.byte	0x00, 0x00, 0x00, 0x00


//--------------------- .nv.info._ZN10mxfp4_gemm14mxfp4_moe_gemmI13__nv_bfloat16EEvPKT_PKhS6_S4_PKjPS2_iiiiibb --------------------------
	.section	.nv.info._ZN10mxfp4_gemm14mxfp4_moe_gemmI13__nv_bfloat16EEvPKT_PKhS6_S4_PKjPS2_iiiiibb,"",@"SHT_CUDA_INFO"
	.sectionflags	@""
	.align	4


	//----- nvinfo : EIATTR_CUDA_API_VERSION
	.align		4
        /*0000*/ 	.byte	0x04, 0x37
        /*0002*/ 	.short	(.L_27 - .L_26)
.L_26:
        /*0004*/ 	.word	0x00000082


	//----- nvinfo : EIATTR_KPARAM_INFO
	.align		4
.L_27:
        /*0008*/ 	.byte	0x04, 0x17
        /*000a*/ 	.short	(.L_29 - .L_28)
.L_28:
        /*000c*/ 	.word	0x00000000
        /*0010*/ 	.short	0x000c
        /*0012*/ 	.short	0x0045
        /*0014*/ 	.byte	0x00, 0xf0, 0x05, 0x00


	//----- nvinfo : EIATTR_KPARAM_INFO
	.align		4
.L_29:
        /*0018*/ 	.byte	0x04, 0x17
        /*001a*/ 	.short	(.L_31 - .L_30)
.L_30:
        /*001c*/ 	.word	0x00000000
        /*0020*/ 	.short	0x000b
        /*0022*/ 	.short	0x0044
        /*0024*/ 	.byte	0x00, 0xf0, 0x05, 0x00


	//----- nvinfo : EIATTR_KPARAM_INFO
	.align		4
.L_31:
        /*0028*/ 	.byte	0x04, 0x17
        /*002a*/ 	.short	(.L_33 - .L_32)
.L_32:
        /*002c*/ 	.word	0x00000000
        /*0030*/ 	.short	0x000a
        /*0032*/ 	.short	0x0040
        /*0034*/ 	.byte	0x00, 0xf0, 0x11, 0x00


	//----- nvinfo : EIATTR_KPARAM_INFO
	.align		4
.L_33:
        /*0038*/ 	.byte	0x04, 0x17
        /*003a*/ 	.short	(.L_35 - .L_34)
.L_34:
        /*003c*/ 	.word	0x00000000
        /*0040*/ 	.short	0x0009
        /*0042*/ 	.short	0x003c
        /*0044*/ 	.byte	0x00, 0xf0, 0x11, 0x00


	//----- nvinfo : EIATTR_KPARAM_INFO
	.align		4
.L_35:
        /*0048*/ 	.byte	0x04, 0x17
        /*004a*/ 	.short	(.L_37 - .L_36)
.L_36:
        /*004c*/ 	.word	0x00000000
        /*0050*/ 	.short	0x0008
        /*0052*/ 	.short	0x0038
        /*0054*/ 	.byte	0x00, 0xf0, 0x11, 0x00


	//----- nvinfo : EIATTR_KPARAM_INFO
	.align		4
.L_37:
        /*0058*/ 	.byte	0x04, 0x17
        /*005a*/ 	.short	(.L_39 - .L_38)
.L_38:
        /*005c*/ 	.word	0x00000000
        /*0060*/ 	.short	0x0007
        /*0062*/ 	.short	0x0034
        /*0064*/ 	.byte	0x00, 0xf0, 0x11, 0x00


	//----- nvinfo : EIATTR_KPARAM_INFO
	.align		4
.L_39:
        /*0068*/ 	.byte	0x04, 0x17
        /*006a*/ 	.short	(.L_41 - .L_40)
.L_40:
        /*006c*/ 	.word	0x00000000
        /*0070*/ 	.short	0x0006
        /*0072*/ 	.short	0x0030
        /*0074*/ 	.byte	0x00, 0xf0, 0x11, 0x00


	//----- nvinfo : EIATTR_KPARAM_INFO
	.align		4
.L_41:
        /*0078*/ 	.byte	0x04, 0x17
        /*007a*/ 	.short	(.L_43 - .L_42)
.L_42:
        /*007c*/ 	.word	0x00000000
        /*0080*/ 	.short	0x0005
        /*0082*/ 	.short	0x0028
        /*0084*/ 	.byte	0x00, 0xf5, 0x21, 0x00


	//----- nvinfo : EIATTR_KPARAM_INFO
	.align		4
.L_43:
        /*0088*/ 	.byte	0x04, 0x17
        /*008a*/ 	.short	(.L_45 - .L_44)
.L_44:
        /*008c*/ 	.word	0x00000000
        /*0090*/ 	.short	0x0004
        /*0092*/ 	.short	0x0020
        /*0094*/ 	.byte	0x00, 0xf5, 0x21, 0x00


	//----- nvinfo : EIATTR_KPARAM_INFO
	.align		4
.L_45:
        /*0098*/ 	.byte	0x04, 0x17
        /*009a*/ 	.short	(.L_47 - .L_46)
.L_46:
        /*009c*/ 	.word	0x00000000
        /*00a0*/ 	.short	0x0003
        /*00a2*/ 	.short	0x0018
        /*00a4*/ 	.byte	0x00, 0xf5, 0x21, 0x00


	//----- nvinfo : EIATTR_KPARAM_INFO
	.align		4
.L_47:
        /*00a8*/ 	.byte	0x04, 0x17
        /*00aa*/ 	.short	(.L_49 - .L_48)
.L_48:
        /*00ac*/ 	.word	0x00000000
        /*00b0*/ 	.short	0x0002
        /*00b2*/ 	.short	0x0010
        /*00b4*/ 	.byte	0x00, 0xf5, 0x21, 0x00


	//----- nvinfo : EIATTR_KPARAM_INFO
	.align		4
.L_49:
        /*00b8*/ 	.byte	0x04, 0x17
        /*00ba*/ 	.short	(.L_51 - .L_50)
.L_50:
        /*00bc*/ 	.word	0x00000000
        /*00c0*/ 	.short	0x0001
        /*00c2*/ 	.short	0x0008
        /*00c4*/ 	.byte	0x00, 0xf5, 0x21, 0x00


	//----- nvinfo : EIATTR_KPARAM_INFO
	.align		4
.L_51:
        /*00c8*/ 	.byte	0x04, 0x17
        /*00ca*/ 	.short	(.L_53 - .L_52)
.L_52:
        /*00cc*/ 	.word	0x00000000
        /*00d0*/ 	.short	0x0000
        /*00d2*/ 	.short	0x0000
        /*00d4*/ 	.byte	0x00, 0xf5, 0x21, 0x00


	//----- nvinfo : EIATTR_SPARSE_MMA_MASK
	.align		4
.L_53:
        /*00d8*/ 	.byte	0x03, 0x50
        /*00da*/ 	.short	0x0000


	//----- nvinfo : EIATTR_MAXREG_COUNT
	.align		4
        /*00dc*/ 	.byte	0x03, 0x1b
        /*00de*/ 	.short	0x00ff


	//----- nvinfo : EIATTR_NUM_BARRIERS
	.align		4
        /*00e0*/ 	.byte	0x02, 0x4c
        /*00e2*/ 	.byte	0x01
	.zero		1


	//----- nvinfo : EIATTR_MERCURY_ISA_VERSION
	.align		4
        /*00e4*/ 	.byte	0x03, 0x5f
        /*00e6*/ 	.short	0x0101


	//----- nvinfo : EIATTR_COOP_GROUP_MASK_REGIDS
	.align		4
        /*00e8*/ 	.byte	0x04, 0x29
        /*00ea*/ 	.short	(.L_55 - .L_54)


	//   ....[0]....
.L_54:
        /*00ec*/ 	.word	0xffffffff


	//   ....[1]....
        /*00f0*/ 	.word	0xffffffff


	//   ....[2]....
        /*00f4*/ 	.word	0xffffffff


	//   ....[3]....
        /*00f8*/ 	.word	0xffffffff


	//   ....[4]....
        /*00fc*/ 	.word	0xffffffff


	//----- nvinfo : EIATTR_COOP_GROUP_INSTR_OFFSETS
	.align		4
.L_55:
        /*0100*/ 	.byte	0x04, 0x28
        /*0102*/ 	.short	(.L_57 - .L_56)


	//   ....[0]....
.L_56:
        /*0104*/ 	.word	0x00001b70


	//   ....[1]....
        /*0108*/ 	.word	0x00001bb0


	//   ....[2]....
        /*010c*/ 	.word	0x00001bf0


	//   ....[3]....
        /*0110*/ 	.word	0x00001c10


	//   ....[4]....
        /*0114*/ 	.word	0x00001c30


	//----- nvinfo : EIATTR_VRC_CTA_INIT_COUNT
	.align		4
.L_57:
        /*0118*/ 	.byte	0x02, 0x4a
	.zero		1
	.zero		1


	//----- nvinfo : EIATTR_EXIT_INSTR_OFFSETS
	.align		4
        /*011c*/ 	.byte	0x04, 0x1c
        /*011e*/ 	.short	(.L_59 - .L_58)


	//   ....[0]....
.L_58:
        /*0120*/ 	.word	0x00000590


	//   ....[1]....
        /*0124*/ 	.word	0x000005e0


	//   ....[2]....
        /*0128*/ 	.word	0x00000d20


	//   ....[3]....
        /*012c*/ 	.word	0x00001e10


	//----- nvinfo : EIATTR_CRS_STACK_SIZE
	.align		4
.L_59:
        /*0130*/ 	.byte	0x04, 0x1e
        /*0132*/ 	.short	(.L_61 - .L_60)
.L_60:
        /*0134*/ 	.word	0x00000000


	//----- nvinfo : EIATTR_CBANK_PARAM_SIZE
	.align		4
.L_61:
        /*0138*/ 	.byte	0x03, 0x19
        /*013a*/ 	.short	0x0046


	//----- nvinfo : EIATTR_PARAM_CBANK
	.align		4
        /*013c*/ 	.byte	0x04, 0x0a
        /*013e*/ 	.short	(.L_63 - .L_62)
	.align		4
.L_62:
        /*0140*/ 	.word	index@(.nv.constant0._ZN10mxfp4_gemm14mxfp4_moe_gemmI13__nv_bfloat16EEvPKT_PKhS6_S4_PKjPS2_iiiiibb)
        /*0144*/ 	.short	0x0380
        /*0146*/ 	.short	0x0046


	//----- nvinfo : EIATTR_SW_WAR
	.align		4
.L_63:
        /*0148*/ 	.byte	0x04, 0x36
        /*014a*/ 	.short	(.L_65 - .L_64)
.L_64:
        /*014c*/ 	.word	0x00000008
.L_65:


//--------------------- .nv.info._ZN10mxfp4_gemm14mxfp4_moe_gemmI6__halfEEvPKT_PKhS6_S4_PKjPS2_iiiiibb --------------------------
	.section	.nv.info._ZN10mxfp4_gemm14mxfp4_moe_gemmI6__halfEEvPKT_PKhS6_S4_PKjPS2_iiiiibb,"",@"SHT_CUDA_INFO"
	.sectionflags	@""
	.align	4


	//----- nvinfo : EIATTR_CUDA_API_VERSION
	.align		4
        /*0000*/ 	.byte	0x04, 0x37
        /*0002*/ 	.short	(.L_67 - .L_66)
.L_66:
        /*0004*/ 	.word	0x00000082


	//----- nvinfo : EIATTR_KPARAM_INFO
	.align		4
.L_67:
        /*0008*/ 	.byte	0x04, 0x17
        /*000a*/ 	.short	(.L_69 - .L_68)
.L_68:
        /*000c*/ 	.word	0x00000000
        /*0010*/ 	.short	0x000c
        /*0012*/ 	.short	0x0045
        /*0014*/ 	.byte	0x00, 0xf0, 0x05, 0x00


	//----- nvinfo : EIATTR_KPARAM_INFO
	.align		4
.L_69:
        /*0018*/ 	.byte	0x04, 0x17
        /*001a*/ 	.short	(.L_71 - .L_70)
.L_70:
        /*001c*/ 	.word	0x00000000
        /*0020*/ 	.short	0x000b
        /*0022*/ 	.short	0x0044
        /*0024*/ 	.byte	0x00, 0xf0, 0x05, 0x00


	//----- nvinfo : EIATTR_KPARAM_INFO
	.align		4
.L_71:
        /*0028*/ 	.byte	0x04, 0x17
        /*002a*/ 	.short	(.L_73 - .L_72)
.L_72:
        /*002c*/ 	.word	0x00000000
        /*0030*/ 	.short	0x000a
        /*0032*/ 	.short	0x0040
        /*0034*/ 	.byte	0x00, 0xf0, 0x11, 0x00


	//----- nvinfo : EIATTR_KPARAM_INFO
	.align		4
.L_73:
        /*0038*/ 	.byte	0x04, 0x17
        /*003a*/ 	.short	(.L_75 - .L_74)
.L_74:
        /*003c*/ 	.word	0x00000000
        /*0040*/ 	.short	0x0009
        /*0042*/ 	.short	0x003c
        /*0044*/ 	.byte	0x00, 0xf0, 0x11, 0x00


	//----- nvinfo : EIATTR_KPARAM_INFO
	.align		4
.L_75:
        /*0048*/ 	.byte	0x04, 0x17
        /*004a*/ 	.short	(.L_77 - .L_76)
.L_76:
        /*004c*/ 	.word	0x00000000
        /*0050*/ 	.short	0x0008
        /*0052*/ 	.short	0x0038
        /*0054*/ 	.byte	0x00, 0xf0, 0x11, 0x00


	//----- nvinfo : EIATTR_KPARAM_INFO
	.align		4
.L_77:
        /*0058*/ 	.byte	0x04, 0x17
        /*005a*/ 	.short	(.L_79 - .L_78)
.L_78:
        /*005c*/ 	.word	0x00000000
        /*0060*/ 	.short	0x0007
        /*0062*/ 	.short	0x0034
        /*0064*/ 	.byte	0x00, 0xf0, 0x11, 0x00


	//----- nvinfo : EIATTR_KPARAM_INFO
	.align		4
.L_79:
        /*0068*/ 	.byte	0x04, 0x17
        /*006a*/ 	.short	(.L_81 - .L_80)
.L_80:
        /*006c*/ 	.word	0x00000000
        /*0070*/ 	.short	0x0006
        /*0072*/ 	.short	0x0030
        /*0074*/ 	.byte	0x00, 0xf0, 0x11, 0x00


	//----- nvinfo : EIATTR_KPARAM_INFO
	.align		4
.L_81:
        /*0078*/ 	.byte	0x04, 0x17
        /*007a*/ 	.short	(.L_83 - .L_82)
.L_82:
        /*007c*/ 	.word	0x00000000
        /*0080*/ 	.short	0x0005
        /*0082*/ 	.short	0x0028
        /*0084*/ 	.byte	0x00, 0xf5, 0x21, 0x00


	//----- nvinfo : EIATTR_KPARAM_INFO
	.align		4
.L_83:
        /*0088*/ 	.byte	0x04, 0x17
        /*008a*/ 	.short	(.L_85 - .L_84)
.L_84:
        /*008c*/ 	.word	0x00000000
        /*0090*/ 	.short	0x0004
        /*0092*/ 	.short	0x0020
        /*0094*/ 	.byte	0x00, 0xf5, 0x21, 0x00


	//----- nvinfo : EIATTR_KPARAM_INFO
	.align		4
.L_85:
        /*0098*/ 	.byte	0x04, 0x17
        /*009a*/ 	.short	(.L_87 - .L_86)
.L_86:
        /*009c*/ 	.word	0x00000000
        /*00a0*/ 	.short	0x0003
        /*00a2*/ 	.short	0x0018
        /*00a4*/ 	.byte	0x00, 0xf5, 0x21, 0x00


	//----- nvinfo : EIATTR_KPARAM_INFO
	.align		4
.L_87:
        /*00a8*/ 	.byte	0x04, 0x17
        /*00aa*/ 	.short	(.L_89 - .L_88)
.L_88:
        /*00ac*/ 	.word	0x00000000
        /*00b0*/ 	.short	0x0002
        /*00b2*/ 	.short	0x0010
        /*00b4*/ 	.byte	0x00, 0xf5, 0x21, 0x00


	//----- nvinfo : EIATTR_KPARAM_INFO
	.align		4
.L_89:
        /*00b8*/ 	.byte	0x04, 0x17
        /*00ba*/ 	.short	(.L_91 - .L_90)
.L_90:
        /*00bc*/ 	.word	0x00000000
        /*00c0*/ 	.short	0x0001
        /*00c2*/ 	.short	0x0008
        /*00c4*/ 	.byte	0x00, 0xf5, 0x21, 0x00


	//----- nvinfo : EIATTR_KPARAM_INFO
	.align		4
.L_91:
        /*00c8*/ 	.byte	0x04, 0x17
        /*00ca*/ 	.short	(.L_93 - .L_92)
.L_92:
        /*00cc*/ 	.word	0x00000000
        /*00d0*/ 	.short	0x0000
        /*00d2*/ 	.short	0x0000
        /*00d4*/ 	.byte	0x00, 0xf5, 0x21, 0x00


	//----- nvinfo : EIATTR_SPARSE_MMA_MASK
	.align		4
.L_93:
        /*00d8*/ 	.byte	0x03, 0x50
        /*00da*/ 	.short	0x0000


	//----- nvinfo : EIATTR_MAXREG_COUNT
	.align		4
        /*00dc*/ 	.byte	0x03, 0x1b
        /*00de*/ 	.short	0x00ff


	//----- nvinfo : EIATTR_NUM_BARRIERS
	.align		4
        /*00e0*/ 	.byte	0x02, 0x4c
        /*00e2*/ 	.byte	0x01
	.zero		1


	//----- nvinfo : EIATTR_MERCURY_ISA_VERSION
	.align		4
        /*00e4*/ 	.byte	0x03, 0x5f
        /*00e6*/ 	.short	0x0101


	//----- nvinfo : EIATTR_COOP_GROUP_MASK_REGIDS
	.align		4
        /*00e8*/ 	.byte	0x04, 0x29
        /*00ea*/ 	.short	(.L_95 - .L_94)


	//   ....[0]....
.L_94:
        /*00ec*/ 	.word	0xffffffff


	//   ....[1]....
        /*00f0*/ 	.word	0xffffffff


	//   ....[2]....
        /*00f4*/ 	.word	0xffffffff


	//   ....[3]....
        /*00f8*/ 	.word	0xffffffff


	//   ....[4]....
        /*00fc*/ 	.word	0xffffffff


	//----- nvinfo : EIATTR_COOP_GROUP_INSTR_OFFSETS
	.align		4
.L_95:
        /*0100*/ 	.byte	0x04, 0x28
        /*0102*/ 	.short	(.L_97 - .L_96)


	//   ....[0]....
.L_96:
        /*0104*/ 	.word	0x00001b70


	//   ....[1]....
        /*0108*/ 	.word	0x00001bb0


	//   ....[2]....
        /*010c*/ 	.word	0x00001bf0


	//   ....[3]....
        /*0110*/ 	.word	0x00001c10


	//   ....[4]....
        /*0114*/ 	.word	0x00001c30


	//----- nvinfo : EIATTR_VRC_CTA_INIT_COUNT
	.align		4
.L_97:
        /*0118*/ 	.byte	0x02, 0x4a
	.zero		1
	.zero		1


	//----- nvinfo : EIATTR_EXIT_INSTR_OFFSETS
	.align		4
        /*011c*/ 	.byte	0x04, 0x1c
        /*011e*/ 	.short	(.L_99 - .L_98)


	//   ....[0]....
.L_98:
        /*0120*/ 	.word	0x00000590


	//   ....[1]....
        /*0124*/ 	.word	0x000005e0


	//   ....[2]....
        /*0128*/ 	.word	0x00000d20


	//   ....[3]....
        /*012c*/ 	.word	0x00001e10


	//----- nvinfo : EIATTR_CRS_STACK_SIZE
	.align		4
.L_99:
        /*0130*/ 	.byte	0x04, 0x1e
        /*0132*/ 	.short	(.L_101 - .L_100)
.L_100:
        /*0134*/ 	.word	0x00000000


	//----- nvinfo : EIATTR_CBANK_PARAM_SIZE
	.align		4
.L_101:
        /*0138*/ 	.byte	0x03, 0x19
        /*013a*/ 	.short	0x0046


	//----- nvinfo : EIATTR_PARAM_CBANK
	.align		4
        /*013c*/ 	.byte	0x04, 0x0a
        /*013e*/ 	.short	(.L_103 - .L_102)
	.align		4
.L_102:
        /*0140*/ 	.word	index@(.nv.constant0._ZN10mxfp4_gemm14mxfp4_moe_gemmI6__halfEEvPKT_PKhS6_S4_PKjPS2_iiiiibb)
        /*0144*/ 	.short	0x0380
        /*0146*/ 	.short	0x0046


	//----- nvinfo : EIATTR_SW_WAR
	.align		4
.L_103:
        /*0148*/ 	.byte	0x04, 0x36
        /*014a*/ 	.short	(.L_105 - .L_104)
.L_104:
        /*014c*/ 	.word	0x00000008
.L_105:


//--------------------- .nv.info._ZN10mxfp4_gemm18mxfp4_matmul_tiledI13__nv_bfloat16Li32ELi32ELi32EEEvPKT_PKhS6_S4_PS2_iiib --------------------------
	.section	.nv.info._ZN10mxfp4_gemm18mxfp4_matmul_tiledI13__nv_bfloat16Li32ELi32ELi32EEEvPKT_PKhS6_S4_PS2_iiib,"",@"SHT_CUDA_INFO"
	.sectionflags	@""
	.align	4


	//----- nvinfo : EIATTR_CUDA_API_VERSION
	.align		4
        /*0000*/ 	.byte	0x04, 0x37
        /*0002*/ 	.short	(.L_107 - .L_106)
.L_106:
        /*0004*/ 	.word	0x00000082


	//----- nvinfo : EIATTR_KPARAM_INFO
	.align		4
.L_107:
        /*0008*/ 	.byte	0x04, 0x17
        /*000a*/ 	.short	(.L_109 - .L_108)
.L_108:
        /*000c*/ 	.word	0x00000000
        /*0010*/ 	.short	0x0008
        /*0012*/ 	.short	0x0034
        /*0014*/ 	.byte	0x00, 0xf0, 0x05, 0x00


	//----- nvinfo : EIATTR_KPARAM_INFO
	.align		4
.L_109:
        /*0018*/ 	.byte	0x04, 0x17
        /*001a*/ 	.short	(.L_111 - .L_110)
.L_110:
        /*001c*/ 	.word	0x00000000
        /*0020*/ 	.short	0x0007
        /*0022*/ 	.short	0x0030
        /*0024*/ 	.byte	0x00, 0xf0, 0x11, 0x00


	//----- nvinfo : EIATTR_KPARAM_INFO
	.align		4
.L_111:
        /*0028*/ 	.byte	0x04, 0x17
        /*002a*/ 	.short	(.L_113 - .L_112)
.L_112:
        /*002c*/ 	.word	0x00000000
        /*0030*/ 	.short	0x0006
        /*0032*/ 	.short	0x002c
        /*0034*/ 	.byte	0x00, 0xf0, 0x11, 0x00


	//----- nvinfo : EIATTR_KPARAM_INFO
	.align		4
.L_113:
        /*0038*/ 	.byte	0x04, 0x17
        /*003a*/ 	.short	(.L_115 - .L_114)
.L_114:
        /*003c*/ 	.word	0x00000000
        /*0040*/ 	.short	0x0005
        /*0042*/ 	.short	0x0028
        /*0044*/ 	.byte	0x00, 0xf0, 0x11, 0x00


	//----- nvinfo : EIATTR_KPARAM_INFO
	.align		4
.L_115:
        /*0048*/ 	.byte	0x04, 0x17
        /*004a*/ 	.short	(.L_117 - .L_116)
.L_116:
        /*004c*/ 	.word	0x00000000
        /*0050*/ 	.short	0x0004
        /*0052*/ 	.short	0x0020
        /*0054*/ 	.byte	0x00, 0xf5, 0x21, 0x00


	//----- nvinfo : EIATTR_KPARAM_INFO
	.align		4
.L_117:
        /*0058*/ 	.byte	0x04, 0x17
        /*005a*/ 	.short	(.L_119 - .L_118)
.L_118:
        /*005c*/ 	.word	0x00000000
        /*0060*/ 	.short	0x0003
        /*0062*/ 	.short	0x0018
        /*0064*/ 	.byte	0x00, 0xf5, 0x21, 0x00


	//----- nvinfo : EIATTR_KPARAM_INFO
	.align		4
.L_119:
        /*0068*/ 	.byte	0x04, 0x17
        /*006a*/ 	.short	(.L_121 - .L_120)
.L_120:
        /*006c*/ 	.word	0x00000000
        /*0070*/ 	.short	0x0002
        /*0072*/ 	.short	0x0010
        /*0074*/ 	.byte	0x00, 0xf5, 0x21, 0x00


	//----- nvinfo : EIATTR_KPARAM_INFO
	.align		4
.L_121:
        /*0078*/ 	.byte	0x04, 0x17
        /*007a*/ 	.short	(.L_123 - .L_122)
.L_122:
        /*007c*/ 	.word	0x00000000
        /*0080*/ 	.short	0x0001
        /*0082*/ 	.short	0x0008
        /*0084*/ 	.byte	0x00, 0xf5, 0x21, 0x00


	//----- nvinfo : EIATTR_KPARAM_INFO
	.align		4
.L_123:
        /*0088*/ 	.byte	0x04, 0x17
        /*008a*/ 	.short	(.L_125 - .L_124)
.L_124:
        /*008c*/ 	.word	0x00000000
        /*0090*/ 	.short	0x0000
        /*0092*/ 	.short	0x0000
        /*0094*/ 	.byte	0x00, 0xf5, 0x21, 0x00


	//----- nvinfo : EIATTR_SPARSE_MMA_MASK
	.align		4
.L_125:
        /*0098*/ 	.byte	0x03, 0x50
        /*009a*/ 	.short	0x0000


	//----- nvinfo : EIATTR_MAXREG_COUNT
	.align		4
        /*009c*/ 	.byte	0x03, 0x1b
        /*009e*/ 	.short	0x00ff


	//----- nvinfo : EIATTR_NUM_BARRIERS
	.align		4
        /*00a0*/ 	.byte	0x02, 0x4c
        /*00a2*/ 	.byte	0x01
	.zero		1


	//----- nvinfo : EIATTR_MERCURY_ISA_VERSION
	.align		4
        /*00a4*/ 	.byte	0x03, 0x5f
        /*00a6*/ 	.short	0x0101


	//----- nvinfo : EIATTR_VRC_CTA_INIT_COUNT
	.align		4
        /*00a8*/ 	.byte	0x02, 0x4a
	.zero		1
	.zero		1


	//----- nvinfo : EIATTR_EXIT_INSTR_OFFSETS
	.align		4
        /*00ac*/ 	.byte	0x04, 0x1c
        /*00ae*/ 	.short	(.L_127 - .L_126)


	//   ....[0]....
.L_126:
        /*00b0*/ 	.word	0x000008e0


	//   ....[1]....
        /*00b4*/ 	.word	0x00000a00


	//----- nvinfo : EIATTR_CRS_STACK_SIZE
	.align		4
.L_127:
        /*00b8*/ 	.byte	0x04, 0x1e
        /*00ba*/ 	.short	(.L_129 - .L_128)
.L_128:
        /*00bc*/ 	.word	0x00000000


	//----- nvinfo : EIATTR_CBANK_PARAM_SIZE
	.align		4
.L_129:
        /*00c0*/ 	.byte	0x03, 0x19
        /*00c2*/ 	.short	0x0035


	//----- nvinfo : EIATTR_PARAM_CBANK
	.align		4
        /*00c4*/ 	.byte	0x04, 0x0a
        /*00c6*/ 	.short	(.L_131 - .L_130)
	.align		4
.L_130:
        /*00c8*/ 	.word	index@(.nv.constant0._ZN10mxfp4_gemm18mxfp4_matmul_tiledI13__nv_bfloat16Li32ELi32ELi32EEEvPKT_PKhS6_S4_PS2_iiib)
        /*00cc*/ 	.short	0x0380
        /*00ce*/ 	.short	0x0035


	//----- nvinfo : EIATTR_SW_WAR
	.align		4
.L_131:
        /*00d0*/ 	.byte	0x04, 0x36
        /*00d2*/ 	.short	(.L_133 - .L_132)
.L_132:
        /*00d4*/ 	.word	0x00000008
.L_133:


//--------------------- .nv.info._ZN10mxfp4_gemm18mxfp4_matmul_tiledI6__halfLi32ELi32ELi32EEEvPKT_PKhS6_S4_PS2_iiib --------------------------
	.section	.nv.info._ZN10mxfp4_gemm18mxfp4_matmul_tiledI6__halfLi32ELi32ELi32EEEvPKT_PKhS6_S4_PS2_iiib,"",@"SHT_CUDA_INFO"
	.sectionflags	@""
	.align	4


	//----- nvinfo : EIATTR_CUDA_API_VERSION
	.align		4
        /*0000*/ 	.byte	0x04, 0x37
        /*0002*/ 	.short	(.L_135 - .L_134)
.L_134:
        /*0004*/ 	.word	0x00000082


	//----- nvinfo : EIATTR_KPARAM_INFO
	.align		4
.L_135:
        /*0008*/ 	.byte	0x04, 0x17
        /*000a*/ 	.short	(.L_137 - .L_136)
.L_136:
        /*000c*/ 	.word	0x00000000
        /*0010*/ 	.short	0x0008
        /*0012*/ 	.short	0x0034
        /*0014*/ 	.byte	0x00, 0xf0, 0x05, 0x00


	//----- nvinfo : EIATTR_KPARAM_INFO
	.align		4
.L_137:
        /*0018*/ 	.byte	0x04, 0x17
        /*001a*/ 	.short	(.L_139 - .L_138)
.L_138:
        /*001c*/ 	.word	0x00000000
        /*0020*/ 	.short	0x0007
        /*0022*/ 	.short	0x0030
        /*0024*/ 	.byte	0x00, 0xf0, 0x11, 0x00


	//----- nvinfo : EIATTR_KPARAM_INFO
	.align		4
.L_139:
        /*0028*/ 	.byte	0x04, 0x17
        /*002a*/ 	.short	(.L_141 - .L_140)
.L_140:
        /*002c*/ 	.word	0x00000000
        /*0030*/ 	.short	0x0006
        /*0032*/ 	.short	0x002c
        /*0034*/ 	.byte	0x00, 0xf0, 0x11, 0x00


	//----- nvinfo : EIATTR_KPARAM_INFO
	.align		4
.L_141:
        /*0038*/ 	.byte	0x04, 0x17
        /*003a*/ 	.short	(.L_143 - .L_142)
.L_142:
        /*003c*/ 	.word	0x00000000
        /*0040*/ 	.short	0x0005
        /*0042*/ 	.short	0x0028
        /*0044*/ 	.byte	0x00, 0xf0, 0x11, 0x00


	//----- nvinfo : EIATTR_KPARAM_INFO
	.align		4
.L_143:
        /*0048*/ 	.byte	0x04, 0x17
        /*004a*/ 	.short	(.L_145 - .L_144)
.L_144:
        /*004c*/ 	.word	0x00000000
        /*0050*/ 	.short	0x0004
        /*0052*/ 	.short	0x0020
        /*0054*/ 	.byte	0x00, 0xf5, 0x21, 0x00


	//----- nvinfo : EIATTR_KPARAM_INFO
	.align		4
.L_145:
        /*0058*/ 	.byte	0x04, 0x17
        /*005a*/ 	.short	(.L_147 - .L_146)
.L_146:
        /*005c*/ 	.word	0x00000000
        /*0060*/ 	.short	0x0003
        /*0062*/ 	.short	0x0018
        /*0064*/ 	.byte	0x00, 0xf5, 0x21, 0x00


	//----- nvinfo : EIATTR_KPARAM_INFO
	.align		4
.L_147:
        /*0068*/ 	.byte	0x04, 0x17
        /*006a*/ 	.short	(.L_149 - .L_148)
.L_148:
        /*006c*/ 	.word	0x00000000
        /*0070*/ 	.short	0x0002
        /*0072*/ 	.short	0x0010
        /*0074*/ 	.byte	0x00, 0xf5, 0x21, 0x00


	//----- nvinfo : EIATTR_KPARAM_INFO
	.align		4
.L_149:
        /*0078*/ 	.byte	0x04, 0x17
        /*007a*/ 	.short	(.L_151 - .L_150)
.L_150:
        /*007c*/ 	.word	0x00000000
        /*0080*/ 	.short	0x0001
        /*0082*/ 	.short	0x0008
        /*0084*/ 	.byte	0x00, 0xf5, 0x21, 0x00


	//----- nvinfo : EIATTR_KPARAM_INFO
	.align		4
.L_151:
        /*0088*/ 	.byte	0x04, 0x17
        /*008a*/ 	.short	(.L_153 - .L_152)
.L_152:
        /*008c*/ 	.word	0x00000000
        /*0090*/ 	.short	0x0000
        /*0092*/ 	.short	0x0000
        /*0094*/ 	.byte	0x00, 0xf5, 0x21, 0x00


	//----- nvinfo : EIATTR_SPARSE_MMA_MASK
	.align		4
.L_153:
        /*0098*/ 	.byte	0x03, 0x50
        /*009a*/ 	.short	0x0000


	//----- nvinfo : EIATTR_MAXREG_COUNT
	.align		4
        /*009c*/ 	.byte	0x03, 0x1b
        /*009e*/ 	.short	0x00ff


	//----- nvinfo : EIATTR_NUM_BARRIERS
	.align		4
        /*00a0*/ 	.byte	0x02, 0x4c
        /*00a2*/ 	.byte	0x01
	.zero		1


	//----- nvinfo : EIATTR_MERCURY_ISA_VERSION
	.align		4
        /*00a4*/ 	.byte	0x03, 0x5f
        /*00a6*/ 	.short	0x0101


	//----- nvinfo : EIATTR_VRC_CTA_INIT_COUNT
	.align		4
        /*00a8*/ 	.byte	0x02, 0x4a
	.zero		1
	.zero		1


	//----- nvinfo : EIATTR_EXIT_INSTR_OFFSETS
	.align		4
        /*00ac*/ 	.byte	0x04, 0x1c
        /*00ae*/ 	.short	(.L_155 - .L_154)


	//   ....[0]....
.L_154:
        /*00b0*/ 	.word	0x000008e0


	//   ....[1]....
        /*00b4*/ 	.word	0x00000a00


	//----- nvinfo : EIATTR_CRS_STACK_SIZE
	.align		4
.L_155:
        /*00b8*/ 	.byte	0x04, 0x1e
        /*00ba*/ 	.short	(.L_157 - .L_156)
.L_156:
        /*00bc*/ 	.word	0x00000000


	//----- nvinfo : EIATTR_CBANK_PARAM_SIZE
	.align		4
.L_157:
        /*00c0*/ 	.byte	0x03, 0x19
        /*00c2*/ 	.short	0x0035


	//----- nvinfo : EIATTR_PARAM_CBANK
	.align		4
        /*00c4*/ 	.byte	0x04, 0x0a
        /*00c6*/ 	.short	(.L_159 - .L_158)
	.align		4
.L_158:
        /*00c8*/ 	.word	index@(.nv.constant0._ZN10mxfp4_gemm18mxfp4_matmul_tiledI6__halfLi32ELi32ELi32EEEvPKT_PKhS6_S4_PS2_iiib)
        /*00cc*/ 	.short	0x0380
        /*00ce*/ 	.short	0x0035


	//----- nvinfo : EIATTR_SW_WAR
	.align		4
.L_159:
        /*00d0*/ 	.byte	0x04, 0x36
        /*00d2*/ 	.short	(.L_161 - .L_160)
.L_160:
        /*00d4*/ 	.word	0x00000008
.L_161:


//--------------------- .nv.callgraph             --------------------------
	.section	.nv.callgraph,"",@"SHT_CUDA_CALLGRAPH"
	.align	4
	.sectionentsize	8
	.align		4
        /*0000*/ 	.word	0x00000000
	.align		4
        /*0004*/ 	.word	0xffffffff
	.align		4
        /*0008*/ 	.word	0x00000000
	.align		4
        /*000c*/ 	.word	0xfffffffe
	.align		4
        /*0010*/ 	.word	0x00000000
	.align		4
        /*0014*/ 	.word	0xfffffffd
	.align		4
        /*0018*/ 	.word	0x00000000
	.align		4
        /*001c*/ 	.word	0xfffffffc


//--------------------- .nv.constant3             --------------------------
	.section	.nv.constant3,"a",@progbits
	.align	4
.nv.constant3:
	.type		_ZN10mxfp4_gemm7FP4_LUTE,@object
	.size		_ZN10mxfp4_gemm7FP4_LUTE,(_ZN10mxfp4_gemm12FP4_LUT_INT8E - _ZN10mxfp4_gemm7FP4_LUTE)
_ZN10mxfp4_gemm7FP4_LUTE:
        /*0000*/ 	.byte	0x00, 0x00, 0x00, 0x00, 0x00, 0x00, 0x00, 0x3f, 0x00, 0x00, 0x80, 0x3f, 0x00, 0x00, 0xc0, 0x3f
        /*0010*/ 	.byte	0x00, 0x00, 0x00, 0x40, 0x00, 0x00, 0x40, 0x40, 0x00, 0x00, 0x80, 0x40, 0x00, 0x00, 0xc0, 0x40
        /*0020*/ 	.byte	0x00, 0x00, 0x00, 0x80, 0x00, 0x00, 0x00, 0xbf, 0x00, 0x00, 0x80, 0xbf, 0x00, 0x00, 0xc0, 0xbf
        /*0030*/ 	.byte	0x00, 0x00, 0x00, 0xc0, 0x00, 0x00, 0x40, 0xc0, 0x00, 0x00, 0x80, 0xc0, 0x00, 0x00, 0xc0, 0xc0
	.type		_ZN10mxfp4_gemm12FP4_LUT_INT8E,@object
	.size		_ZN10mxfp4_gemm12FP4_LUT_INT8E,(.L_1 - _ZN10mxfp4_gemm12FP4_LUT_INT8E)
_ZN10mxfp4_gemm12FP4_LUT_INT8E:
        /*0040*/ 	.byte	0x00, 0x01, 0x02, 0x03, 0x04, 0x06, 0x08, 0x0c, 0x00, 0xff, 0xfe, 0xfd, 0xfc, 0xfa, 0xf8, 0xf4
.L_1:


//--------------------- .text._ZN10mxfp4_gemm14mxfp4_moe_gemmI13__nv_bfloat16EEvPKT_PKhS6_S4_PKjPS2_iiiiibb --------------------------
	.section	.text._ZN10mxfp4_gemm14mxfp4_moe_gemmI13__nv_bfloat16EEvPKT_PKhS6_S4_PKjPS2_iiiiibb,"ax",@progbits
	.align	128
        .global         _ZN10mxfp4_gemm14mxfp4_moe_gemmI13__nv_bfloat16EEvPKT_PKhS6_S4_PKjPS2_iiiiibb
        .type           _ZN10mxfp4_gemm14mxfp4_moe_gemmI13__nv_bfloat16EEvPKT_PKhS6_S4_PKjPS2_iiiiibb,@function
        .size           _ZN10mxfp4_gemm14mxfp4_moe_gemmI13__nv_bfloat16EEvPKT_PKhS6_S4_PKjPS2_iiiiibb,(.L_x_58 - _ZN10mxfp4_gemm14mxfp4_moe_gemmI13__nv_bfloat16EEvPKT_PKhS6_S4_PKjPS2_iiiiibb)
        .other          _ZN10mxfp4_gemm14mxfp4_moe_gemmI13__nv_bfloat16EEvPKT_PKhS6_S4_PKjPS2_iiiiibb,@"STO_CUDA_ENTRY STV_DEFAULT"
_ZN10mxfp4_gemm14mxfp4_moe_gemmI13__nv_bfloat16EEvPKT_PKhS6_S4_PKjPS2_iiiiibb:
.text._ZN10mxfp4_gemm14mxfp4_moe_gemmI13__nv_bfloat16EEvPKT_PKhS6_S4_PKjPS2_iiiiibb:
[----:B------:R-:W-:Y:S01]  /*0000*/  LDC R1, c[0x0][0x37c] ;  /* 0x0000df00ff017b82 */ /* 0x000fe20000000800 */
[----:B------:R-:W0:Y:S01]  /*0010*/  LDCU UR9, c[0x0][0x3bc] ;  /* 0x00007780ff0977ac */ /* 0x000e220008000800 */
[----:B------:R-:W1:Y:S06]  /*0020*/  S2R R4, SR_TID.X ;  /* 0x0000000000047919 */ /* 0x000e6c0000002100 */
[----:B------:R-:W2:Y:S01]  /*0030*/  LDC R11, c[0x0][0x360] ;  /* 0x0000d800ff0b7b82 */ /* 0x000ea20000000800 */
[----:B------:R-:W3:Y:S01]  /*0040*/  LDCU.S8 UR6, c[0x0][0x3c5] ;  /* 0x000078a0ff0677ac */ /* 0x000ee20008000200 */
[----:B------:R-:W4:Y:S01]  /*0050*/  S2R R3, SR_CTAID.X ;  /* 0x0000000000037919 */ /* 0x000f220000002500 */
[----:B0-----:R-:W-:-:S04]  /*0060*/  UIADD3 UR4, UPT, UPT, UR9, 0x1f, URZ ;  /* 0x0000001f09047890 */ /* 0x001fc8000fffe0ff */
[----:B------:R-:W-:-:S04]  /*0070*/  USHF.R.S32.HI UR5, URZ, 0x1f, UR4 ;  /* 0x0000001fff057899 */ /* 0x000fc80008011404 */
[----:B------:R-:W-:-:S03]  /*0080*/  ULEA.HI UR5, UR5, UR4, URZ, 0x5 ;  /* 0x0000000405057291 */ /* 0x000fc6000f8f28ff */
[----:B---3--:R-:W-:Y:S01]  /*0090*/  UMOV UR4, UR6 ;  /* 0x0000000600047c82 */ /* 0x008fe20008000000 */
[----:B------:R-:W-:Y:S01]  /*00a0*/  USHF.R.S32.HI UR5, URZ, 0x5, UR5 ;  /* 0x00000005ff057899 */ /* 0x000fe20008011405 */
[----:B------:R-:W-:Y:S02]  /*00b0*/  ISETP.NE.AND P0, PT, RZ, UR4, PT ;  /* 0x00000004ff007c0c */ /* 0x000fe4000bf05270 */
[----:B-1----:R-:W-:-:S11]  /*00c0*/  LOP3.LUT R2, R4, 0x1f, RZ, 0xc0, !PT ;  /* 0x0000001f04027812 */ /* 0x002fd600078ec0ff */
[----:B----4-:R-:W-:Y:S05]  /*00d0*/  @P0 BRA `(.L_x_0) ;  /* 0x00000000005c0947 */ /* 0x010fea0003800000 */
[----:B------:R-:W0:Y:S01]  /*00e0*/  I2F.U32.RP R0, UR5 ;  /* 0x0000000500007d06 */ /* 0x000e220008209000 */
[----:B------:R-:W-:Y:S01]  /*00f0*/  IMAD R5, RZ, RZ, -UR5 ;  /* 0x80000005ff057e24 */ /* 0x000fe2000f8e02ff */
[----:B------:R-:W1:Y:S01]  /*0100*/  LDCU UR4, c[0x0][0x3b4] ;  /* 0x00007680ff0477ac */ /* 0x000e620008000800 */
[----:B------:R-:W-:Y:S01]  /*0110*/  IMAD.MOV.U32 R6, RZ, RZ, RZ ;  /* 0x000000ffff067224 */ /* 0x000fe200078e00ff */
[----:B------:R-:W-:-:S04]  /*0120*/  LOP3.LUT R10, RZ, UR5, RZ, 0x33, !PT ;  /* 0x00000005ff0a7c12 */ /* 0x000fc8000f8e33ff */
[----:B0-----:R-:W0:Y:S02]  /*0130*/  MUFU.RCP R0, R0 ;  /* 0x0000000000007308 */ /* 0x001e240000001000 */
[----:B0-----:R-:W-:Y:S02]  /*0140*/  VIADD R7, R0, 0xffffffe ;  /* 0x0ffffffe00077836 */ /* 0x001fe40000000000 */
[----:B------:R-:W-:-:S04]  /*0150*/  IMAD.MOV.U32 R0, RZ, RZ, RZ ;  /* 0x000000ffff007224 */ /* 0x000fc800078e00ff */
[----:B------:R-:W0:Y:S02]  /*0160*/  F2I.FTZ.U32.TRUNC.NTZ R7, R7 ;  /* 0x0000000700077305 */ /* 0x000e24000021f000 */
[----:B0-----:R-:W-:-:S04]  /*0170*/  IMAD R5, R5, R7, RZ ;  /* 0x0000000705057224 */ /* 0x001fc800078e02ff */
[----:B------:R-:W-:-:S06]  /*0180*/  IMAD.HI.U32 R6, R7, R5, R6 ;  /* 0x0000000507067227 */ /* 0x000fcc00078e0006 */
[----:B------:R-:W-:-:S04]  /*0190*/  IMAD.HI.U32 R5, R6, R3, RZ ;  /* 0x0000000306057227 */ /* 0x000fc800078e00ff */
[----:B------:R-:W-:-:S04]  /*01a0*/  IMAD.MOV R6, RZ, RZ, -R5 ;  /* 0x000000ffff067224 */ /* 0x000fc800078e0a05 */
[----:B------:R-:W-:Y:S02]  /*01b0*/  IMAD R6, R6, UR5, R3 ;  /* 0x0000000506067c24 */ /* 0x000fe4000f8e0203 */
[----:B-1----:R-:W-:-:S03]  /*01c0*/  IMAD.U32 R3, RZ, RZ, UR4 ;  /* 0x00000004ff037e24 */ /* 0x002fc6000f8e00ff */
[----:B------:R-:W-:-:S13]  /*01d0*/  ISETP.GE.U32.AND P2, PT, R6, UR5, PT ;  /* 0x0000000506007c0c */ /* 0x000fda000bf46070 */
[----:B------:R-:W-:Y:S02]  /*01e0*/  @P2 VIADD R6, R6, -UR5 ;  /* 0x8000000506062c36 */ /* 0x000fe40008000000 */
[----:B------:R-:W-:Y:S01]  /*01f0*/  @P2 VIADD R5, R5, 0x1 ;  /* 0x0000000105052836 */ /* 0x000fe20000000000 */
[----:B------:R-:W-:Y:S02]  /*0200*/  ISETP.NE.U32.AND P2, PT, RZ, UR5, PT ;  /* 0x00000005ff007c0c */ /* 0x000fe4000bf45070 */
[----:B------:R-:W-:-:S13]  /*0210*/  ISETP.GE.U32.AND P1, PT, R6, UR5, PT ;  /* 0x0000000506007c0c */ /* 0x000fda000bf26070 */
[----:B------:R-:W-:-:S05]  /*0220*/  @P1 VIADD R5, R5, 0x1 ;  /* 0x0000000105051836 */ /* 0x000fca0000000000 */
[----:B------:R-:W-:Y:S01]  /*0230*/  SEL R5, R10, R5, !P2 ;  /* 0x000000050a057207 */ /* 0x000fe20005000000 */
[----:B------:R-:W-:Y:S06]  /*0240*/  BRA `(.L_x_1) ;  /* 0x0000000000bc7947 */ /* 0x000fec0003800000 */
.L_x_0:
[----:B------:R-:W0:Y:S01]  /*0250*/  I2F.U32.RP R8, UR5 ;  /* 0x0000000500087d06 */ /* 0x000e220008209000 */
[----:B------:R-:W1:Y:S01]  /*0260*/  LDC R0, c[0x0][0x3b4] ;  /* 0x0000ed00ff007b82 */ /* 0x000e620000000800 */
[----:B------:R-:W-:Y:S01]  /*0270*/  IMAD R9, RZ, RZ, -UR5 ;  /* 0x80000005ff097e24 */ /* 0x000fe2000f8e02ff */
[----:B------:R-:W-:-:S05]  /*0280*/  LOP3.LUT R10, RZ, UR5, RZ, 0x33, !PT ;  /* 0x00000005ff0a7c12 */ /* 0x000fca000f8e33ff */
[----:B0-----:R-:W0:Y:S01]  /*0290*/  MUFU.RCP R8, R8 ;  /* 0x0000000800087308 */ /* 0x001e220000001000 */
[----:B-1----:R-:W-:-:S07]  /*02a0*/  IABS R5, R0 ;  /* 0x0000000000057213 */ /* 0x002fce0000000000 */
[----:B------:R-:W1:Y:S01]  /*02b0*/  I2F.RP R12, R5 ;  /* 0x00000005000c7306 */ /* 0x000e620000209400 */
[----:B0-----:R-:W-:-:S07]  /*02c0*/  VIADD R6, R8, 0xffffffe ;  /* 0x0ffffffe08067836 */ /* 0x001fce0000000000 */
[----:B------:R0:W3:Y:S08]  /*02d0*/  F2I.FTZ.U32.TRUNC.NTZ R7, R6 ;  /* 0x0000000600077305 */ /* 0x0000f0000021f000 */
[----:B-1----:R-:W1:Y:S01]  /*02e0*/  MUFU.RCP R12, R12 ;  /* 0x0000000c000c7308 */ /* 0x002e620000001000 */
[----:B0-----:R-:W-:Y:S02]  /*02f0*/  IMAD.MOV.U32 R6, RZ, RZ, RZ ;  /* 0x000000ffff067224 */ /* 0x001fe400078e00ff */
[----:B---3--:R-:W-:-:S04]  /*0300*/  IMAD R9, R9, R7, RZ ;  /* 0x0000000709097224 */ /* 0x008fc800078e02ff */
[----:B------:R-:W-:-:S06]  /*0310*/  IMAD.HI.U32 R8, R7, R9, R6 ;  /* 0x0000000907087227 */ /* 0x000fcc00078e0006 */
[----:B------:R-:W-:-:S04]  /*0320*/  IMAD.HI.U32 R7, R8, R3, RZ ;  /* 0x0000000308077227 */ /* 0x000fc800078e00ff */
[----:B------:R-:W-:-:S04]  /*0330*/  IMAD.MOV R8, RZ, RZ, -R7 ;  /* 0x000000ffff087224 */ /* 0x000fc800078e0a07 */
[----:B------:R-:W-:Y:S02]  /*0340*/  IMAD R6, R8, UR5, R3 ;  /* 0x0000000508067c24 */ /* 0x000fe4000f8e0203 */
[----:B-1----:R-:W-:-:S03]  /*0350*/  VIADD R8, R12, 0xffffffe ;  /* 0x0ffffffe0c087836 */ /* 0x002fc60000000000 */
[----:B------:R-:W-:Y:S01]  /*0360*/  ISETP.GE.U32.AND P2, PT, R6, UR5, PT ;  /* 0x0000000506007c0c */ /* 0x000fe2000bf46070 */
[----:B------:R0:W1:Y:S02]  /*0370*/  F2I.FTZ.U32.TRUNC.NTZ R9, R8 ;  /* 0x0000000800097305 */ /* 0x000064000021f000 */
[----:B0-----:R-:W-:-:S10]  /*0380*/  IMAD.MOV.U32 R8, RZ, RZ, RZ ;  /* 0x000000ffff087224 */ /* 0x001fd400078e00ff */
[----:B------:R-:W-:Y:S02]  /*0390*/  @P2 VIADD R6, R6, -UR5 ;  /* 0x8000000506062c36 */ /* 0x000fe40008000000 */
[----:B------:R-:W-:Y:S01]  /*03a0*/  @P2 VIADD R7, R7, 0x1 ;  /* 0x0000000107072836 */ /* 0x000fe20000000000 */
[----:B------:R-:W-:Y:S01]  /*03b0*/  ISETP.NE.U32.AND P2, PT, RZ, UR5, PT ;  /* 0x00000005ff007c0c */ /* 0x000fe2000bf45070 */
[----:B-1----:R-:W-:Y:S01]  /*03c0*/  IMAD.MOV R12, RZ, RZ, -R9 ;  /* 0x000000ffff0c7224 */ /* 0x002fe200078e0a09 */
[----:B------:R-:W-:-:S03]  /*03d0*/  ISETP.GE.U32.AND P1, PT, R6, UR5, PT ;  /* 0x0000000506007c0c */ /* 0x000fc6000bf26070 */
[----:B------:R-:W-:-:S04]  /*03e0*/  IMAD R3, R12, R5, RZ ;  /* 0x000000050c037224 */ /* 0x000fc800078e02ff */
[----:B------:R-:W-:-:S06]  /*03f0*/  IMAD.HI.U32 R8, R9, R3, R8 ;  /* 0x0000000309087227 */ /* 0x000fcc00078e0008 */
[----:B------:R-:W-:-:S05]  /*0400*/  @P1 VIADD R7, R7, 0x1 ;  /* 0x0000000107071836 */ /* 0x000fca0000000000 */
[----:B------:R-:W-:-:S04]  /*0410*/  SEL R7, R10, R7, !P2 ;  /* 0x000000070a077207 */ /* 0x000fc80005000000 */
[----:B------:R-:W-:-:S05]  /*0420*/  IABS R12, R7 ;  /* 0x00000007000c7213 */ /* 0x000fca0000000000 */
[----:B------:R-:W-:-:S04]  /*0430*/  IMAD.HI.U32 R8, R8, R12, RZ ;  /* 0x0000000c08087227 */ /* 0x000fc800078e00ff */
[----:B------:R-:W-:-:S04]  /*0440*/  IMAD.MOV R3, RZ, RZ, -R8 ;  /* 0x000000ffff037224 */ /* 0x000fc800078e0a08 */
[----:B------:R-:W-:Y:S01]  /*0450*/  IMAD R12, R5, R3, R12 ;  /* 0x00000003050c7224 */ /* 0x000fe200078e020c */
[----:B------:R-:W-:-:S04]  /*0460*/  LOP3.LUT R3, R7, R0, RZ, 0x3c, !PT ;  /* 0x0000000007037212 */ /* 0x000fc800078e3cff */
[----:B------:R-:W-:Y:S02]  /*0470*/  ISETP.GT.U32.AND P5, PT, R5, R12, PT ;  /* 0x0000000c0500720c */ /* 0x000fe40003fa4070 */
[----:B------:R-:W-:-:S11]  /*0480*/  ISETP.GE.AND P4, PT, R3, RZ, PT ;  /* 0x000000ff0300720c */ /* 0x000fd60003f86270 */
[----:B------:R-:W-:Y:S02]  /*0490*/  @!P5 IMAD.IADD R12, R12, 0x1, -R5 ;  /* 0x000000010c0cd824 */ /* 0x000fe400078e0a05 */
[----:B------:R-:W-:Y:S01]  /*04a0*/  @!P5 VIADD R8, R8, 0x1 ;  /* 0x000000010808d836 */ /* 0x000fe20000000000 */
[----:B------:R-:W-:Y:S02]  /*04b0*/  ISETP.NE.AND P5, PT, R0, RZ, PT ;  /* 0x000000ff0000720c */ /* 0x000fe40003fa5270 */
[----:B------:R-:W-:-:S13]  /*04c0*/  ISETP.GE.U32.AND P3, PT, R12, R5, PT ;  /* 0x000000050c00720c */ /* 0x000fda0003f66070 */
[----:B------:R-:W-:-:S04]  /*04d0*/  @P3 VIADD R8, R8, 0x1 ;  /* 0x0000000108083836 */ /* 0x000fc80000000000 */
[----:B------:R-:W-:-:S04]  /*04e0*/  IMAD.MOV.U32 R5, RZ, RZ, R8 ;  /* 0x000000ffff057224 */ /* 0x000fc800078e0008 */
[----:B------:R-:W-:Y:S01]  /*04f0*/  @!P4 IMAD.MOV R5, RZ, RZ, -R5 ;  /* 0x000000ffff05c224 */ /* 0x000fe200078e0a05 */
[----:B------:R-:W-:-:S05]  /*0500*/  @!P5 LOP3.LUT R5, RZ, R0, RZ, 0x33, !PT ;  /* 0x00000000ff05d212 */ /* 0x000fca00078e33ff */
[----:B------:R-:W-:-:S04]  /*0510*/  IMAD.MOV R3, RZ, RZ, -R5 ;  /* 0x000000ffff037224 */ /* 0x000fc800078e0a05 */
[----:B------:R-:W-:-:S04]  /*0520*/  IMAD R0, R0, R3, R7 ;  /* 0x0000000300007224 */ /* 0x000fc800078e0207 */
[----:B------:R-:W-:-:S07]  /*0530*/  VIADD R3, R0, 0x1 ;  /* 0x0000000100037836 */ /* 0x000fce0000000000 */
.L_x_1:
[----:B------:R-:W0:Y:S01]  /*0540*/  LDCU UR4, c[0x0][0x3b0] ;  /* 0x00007600ff0477ac */ /* 0x000e220008000800 */
[----:B------:R-:W-:-:S05]  /*0550*/  VIADD R7, R6, -UR5 ;  /* 0x8000000506077c36 */ /* 0x000fca0008000000 */
[----:B------:R-:W-:-:S04]  /*0560*/  SEL R7, R7, R6, P1 ;  /* 0x0000000607077207 */ /* 0x000fc80000800000 */
[----:B------:R-:W-:Y:S02]  /*0570*/  SEL R7, R10, R7, !P2 ;  /* 0x000000070a077207 */ /* 0x000fe40005000000 */
[----:B0-----:R-:W-:-:S13]  /*0580*/  ISETP.GE.AND P3, PT, R5, UR4, PT ;  /* 0x0000000405007c0c */ /* 0x001fda000bf66270 */
[----:B------:R-:W-:Y:S05]  /*0590*/  @P3 EXIT ;  /* 0x000000000000394d */ /* 0x000fea0003800000 */
[----:B------:R-:W-:Y:S01]  /*05a0*/  IMAD.SHL.U32 R7, R7, 0x20, RZ ;  /* 0x0000002007077824 */ /* 0x000fe200078e00ff */
[----:B------:R-:W-:-:S04]  /*05b0*/  SHF.R.U32.HI R10, RZ, 0x5, R4 ;  /* 0x00000005ff0a7819 */ /* 0x000fc80000011604 */
[----:B------:R-:W-:-:S04]  /*05c0*/  LOP3.LUT R10, R7, R10, RZ, 0xfc, !PT ;  /* 0x0000000a070a7212 */ /* 0x000fc800078efcff */
[----:B------:R-:W-:-:S13]  /*05d0*/  ISETP.GE.AND P1, PT, R10, UR9, PT ;  /* 0x000000090a007c0c */ /* 0x000fda000bf26270 */
[----:B------:R-:W-:Y:S05]  /*05e0*/  @P1 EXIT ;  /* 0x000000000000194d */ /* 0x000fea0003800000 */
[----:B------:R-:W0:Y:S01]  /*05f0*/  @!P0 LDC R16, c[0x0][0x3c0] ;  /* 0x0000f000ff108b82 */ /* 0x000e220000000800 */
[----:B------:R-:W1:Y:S01]  /*0600*/  LDCU.64 UR6, c[0x0][0x358] ;  /* 0x00006b00ff0677ac */ /* 0x000e620008000a00 */
[----:B------:R-:W3:Y:S01]  /*0610*/  LDCU.64 UR4, c[0x0][0x380] ;  /* 0x00007000ff0477ac */ /* 0x000ee20008000a00 */
[----:B------:R-:W4:Y:S01]  /*0620*/  LDCU.64 UR10, c[0x0][0x380] ;  /* 0x00007000ff0a77ac */ /* 0x000f220008000a00 */
[----:B0-----:R-:W-:-:S04]  /*0630*/  @!P0 IMAD.WIDE R18, R5, R16, RZ ;  /* 0x0000001005128225 */ /* 0x001fc800078e02ff */
[----:B------:R-:W-:Y:S01]  /*0640*/  @!P0 IMAD.MOV.U32 R17, RZ, RZ, R19 ;  /* 0x000000ffff118224 */ /* 0x000fe200078e0013 */
[----:B-1-34-:R-:W-:Y:S06]  /*0650*/  @!P0 BRA `(.L_x_2) ;  /* 0x0000000000288947 */ /* 0x01afec0003800000 */
[----:B------:R-:W0:Y:S01]  /*0660*/  LDC R8, c[0x0][0x3b4] ;  /* 0x0000ed00ff087b82 */ /* 0x000e220000000800 */
[----:B------:R-:W-:Y:S02]  /*0670*/  IMAD.MOV.U32 R6, RZ, RZ, R0 ;  /* 0x000000ffff067224 */ /* 0x000fe400078e0000 */
[----:B------:R-:W-:-:S05]  /*0680*/  IMAD.MOV.U32 R7, RZ, RZ, RZ ;  /* 0x000000ffff077224 */ /* 0x000fca00078e00ff */
[----:B------:R-:W1:Y:S01]  /*0690*/  LDC R16, c[0x0][0x3c0] ;  /* 0x0000f000ff107b82 */ /* 0x000e620000000800 */
[----:B0-----:R-:W-:Y:S01]  /*06a0*/  IMAD.WIDE R6, R5, R8, R6 ;  /* 0x0000000805067225 */ /* 0x001fe200078e0206 */
[----:B-1----:R-:W-:-:S03]  /*06b0*/  SHF.R.S32.HI R9, RZ, 0x1f, R16 ;  /* 0x0000001fff097819 */ /* 0x002fc60000011410 */
[-C--:B------:R-:W-:Y:S02]  /*06c0*/  IMAD R7, R7, R16.reuse, RZ ;  /* 0x0000001007077224 */ /* 0x080fe400078e02ff */
[----:B------:R-:W-:-:S04]  /*06d0*/  IMAD.WIDE.U32 R18, R6, R16, RZ ;  /* 0x0000001006127225 */ /* 0x000fc800078e00ff */
[----:B------:R-:W-:-:S04]  /*06e0*/  IMAD R7, R6, R9, R7 ;  /* 0x0000000906077224 */ /* 0x000fc800078e0207 */
[----:B------:R-:W-:-:S07]  /*06f0*/  IMAD.IADD R17, R19, 0x1, R7 ;  /* 0x0000000113117824 */ /* 0x000fce00078e0207 */
.L_x_2:
[----:B------:R-:W-:Y:S01]  /*0700*/  ISETP.GE.AND P0, PT, R4, R16, PT ;  /* 0x000000100400720c */ /* 0x000fe20003f06270 */
[----:B------:R-:W-:-:S12]  /*0710*/  BSSY.RECONVERGENT B0, `(.L_x_3) ;  /* 0x000005e000007945 */ /* 0x000fd80003800200 */
[----:B------:R-:W-:Y:S05]  /*0720*/  @P0 BRA `(.L_x_4) ;  /* 0x0000000400700947 */ /* 0x000fea0003800000 */
[----:B--2---:R-:W0:Y:S01]  /*0730*/  I2F.U32.RP R13, R11 ;  /* 0x0000000b000d7306 */ /* 0x004e220000209000 */
[----:B------:R-:W-:Y:S01]  /*0740*/  IMAD.IADD R9, R4, 0x1, R11 ;  /* 0x0000000104097824 */ /* 0x000fe200078e020b */
[----:B------:R-:W-:Y:S01]  /*0750*/  ISETP.NE.U32.AND P2, PT, R11, RZ, PT ;  /* 0x000000ff0b00720c */ /* 0x000fe20003f45070 */
[----:B------:R-:W-:Y:S01]  /*0760*/  BSSY.RECONVERGENT B1, `(.L_x_5) ;  /* 0x000002e000017945 */ /* 0x000fe20003800200 */
[----:B------:R-:W-:Y:S02]  /*0770*/  IMAD.MOV.U32 R19, RZ, RZ, R4 ;  /* 0x000000ffff137224 */ /* 0x000fe400078e0004 */
[CC--:B------:R-:W-:Y:S02]  /*0780*/  ISETP.GE.U32.AND P0, PT, R9.reuse, R16.reuse, PT ;  /* 0x000000100900720c */ /* 0x0c0fe40003f06070 */
[----:B------:R-:W-:Y:S01]  /*0790*/  VIMNMX.U32 R8, PT, PT, R9, R16, !PT ;  /* 0x0000001009087248 */ /* 0x000fe20007fe0000 */
[----:B0-----:R-:W0:Y:S02]  /*07a0*/  MUFU.RCP R13, R13 ;  /* 0x0000000d000d7308 */ /* 0x001e240000001000 */
[----:B0-----:R-:W-:-:S06]  /*07b0*/  VIADD R6, R13, 0xffffffe ;  /* 0x0ffffffe0d067836 */ /* 0x001fcc0000000000 */
[----:B------:R0:W1:Y:S02]  /*07c0*/  F2I.FTZ.U32.TRUNC.NTZ R7, R6 ;  /* 0x0000000600077305 */ /* 0x000064000021f000 */
[----:B0-----:R-:W-:Y:S02]  /*07d0*/  IMAD.MOV.U32 R6, RZ, RZ, RZ ;  /* 0x000000ffff067224 */ /* 0x001fe400078e00ff */
[----:B-1----:R-:W-:-:S04]  /*07e0*/  IMAD.MOV R12, RZ, RZ, -R7 ;  /* 0x000000ffff0c7224 */ /* 0x002fc800078e0a07 */
[----:B------:R-:W-:Y:S01]  /*07f0*/  IMAD R15, R12, R11, RZ ;  /* 0x0000000b0c0f7224 */ /* 0x000fe200078e02ff */
[----:B------:R-:W-:-:S03]  /*0800*/  SEL R12, RZ, 0x1, P0 ;  /* 0x00000001ff0c7807 */ /* 0x000fc60000000000 */
[----:B------:R-:W-:Y:S01]  /*0810*/  IMAD.HI.U32 R7, R7, R15, R6 ;  /* 0x0000000f07077227 */ /* 0x000fe200078e0006 */
[----:B------:R-:W-:-:S05]  /*0820*/  IADD3 R8, PT, PT, R8, -R9, -R12 ;  /* 0x8000000908087210 */ /* 0x000fca0007ffe80c */
[----:B------:R-:W-:-:S04]  /*0830*/  IMAD.HI.U32 R7, R7, R8, RZ ;  /* 0x0000000807077227 */ /* 0x000fc800078e00ff */
[----:B------:R-:W-:-:S04]  /*0840*/  IMAD.MOV R6, RZ, RZ, -R7 ;  /* 0x000000ffff067224 */ /* 0x000fc800078e0a07 */
[----:B------:R-:W-:-:S05]  /*0850*/  IMAD R8, R11, R6, R8 ;  /* 0x000000060b087224 */ /* 0x000fca00078e0208 */
[----:B------:R-:W-:-:S13]  /*0860*/  ISETP.GE.U32.AND P0, PT, R8, R11, PT ;  /* 0x0000000b0800720c */ /* 0x000fda0003f06070 */
[----:B------:R-:W-:Y:S02]  /*0870*/  @P0 IMAD.IADD R8, R8, 0x1, -R11 ;  /* 0x0000000108080824 */ /* 0x000fe400078e0a0b */
[----:B------:R-:W-:-:S03]  /*0880*/  @P0 VIADD R7, R7, 0x1 ;  /* 0x0000000107070836 */ /* 0x000fc60000000000 */
[----:B------:R-:W-:-:S13]  /*0890*/  ISETP.GE.U32.AND P1, PT, R8, R11, PT ;  /* 0x0000000b0800720c */ /* 0x000fda0003f26070 */
[----:B------:R-:W-:Y:S01]  /*08a0*/  @P1 VIADD R7, R7, 0x1 ;  /* 0x0000000107071836 */ /* 0x000fe20000000000 */
[----:B------:R-:W-:-:S05]  /*08b0*/  @!P2 LOP3.LUT R7, RZ, R11, RZ, 0x33, !PT ;  /* 0x0000000bff07a212 */ /* 0x000fca00078e33ff */
[----:B------:R-:W-:-:S05]  /*08c0*/  IMAD.IADD R7, R12, 0x1, R7 ;  /* 0x000000010c077824 */ /* 0x000fca00078e0207 */
[C---:B------:R-:W-:Y:S02]  /*08d0*/  LOP3.LUT R6, R7.reuse, 0x3, RZ, 0xc0, !PT ;  /* 0x0000000307067812 */ /* 0x040fe400078ec0ff */
[----:B------:R-:W-:Y:S02]  /*08e0*/  ISETP.GE.U32.AND P1, PT, R7, 0x3, PT ;  /* 0x000000030700780c */ /* 0x000fe40003f26070 */
[----:B------:R-:W-:-:S13]  /*08f0*/  ISETP.NE.AND P0, PT, R6, 0x3, PT ;  /* 0x000000030600780c */ /* 0x000fda0003f05270 */
[----:B------:R-:W-:Y:S05]  /*0900*/  @!P0 BRA `(.L_x_6) ;  /* 0x00000000004c8947 */ /* 0x000fea0003800000 */
[----:B------:R-:W0:Y:S01]  /*0910*/  S2R R13, SR_CgaCtaId ;  /* 0x00000000000d7919 */ /* 0x000e220000008800 */
[----:B------:R-:W-:Y:S01]  /*0920*/  VIADD R7, R7, 0x1 ;  /* 0x0000000107077836 */ /* 0x000fe20000000000 */
[----:B------:R-:W-:Y:S01]  /*0930*/  MOV R6, 0x400 ;  /* 0x0000040000067802 */ /* 0x000fe20000000f00 */
[----:B------:R-:W-:Y:S02]  /*0940*/  IMAD.MOV.U32 R9, RZ, RZ, RZ ;  /* 0x000000ffff097224 */ /* 0x000fe400078e00ff */
[----:B------:R-:W-:Y:S01]  /*0950*/  IMAD.MOV.U32 R19, RZ, RZ, R4 ;  /* 0x000000ffff137224 */ /* 0x000fe200078e0004 */
[----:B------:R-:W-:Y:S02]  /*0960*/  LOP3.LUT R8, R7, 0x3, RZ, 0xc0, !PT ;  /* 0x0000000307087812 */ /* 0x000fe400078ec0ff */
[----:B0-----:R-:W-:-:S07]  /*0970*/  LEA R14, R13, R6, 0x18 ;  /* 0x000000060d0e7211 */ /* 0x001fce00078ec0ff */
.L_x_7:
[----:B------:R-:W-:-:S05]  /*0980*/  IADD3 R7, P0, PT, R19, R18, RZ ;  /* 0x0000001213077210 */ /* 0x000fca0007f1e0ff */
[----:B0-----:R-:W-:Y:S01]  /*0990*/  IMAD.X R12, RZ, RZ, R17, P0 ;  /* 0x000000ffff0c7224 */ /* 0x001fe200000e0611 */
[----:B------:R-:W-:-:S04]  /*09a0*/  LEA R6, P0, R7, UR4, 0x1 ;  /* 0x0000000407067c11 */ /* 0x000fc8000f8008ff */
[----:B------:R-:W-:-:S05]  /*09b0*/  LEA.HI.X R7, R7, UR5, R12, 0x1, P0 ;  /* 0x0000000507077c11 */ /* 0x000fca00080f0c0c */
[----:B------:R-:W2:Y:S01]  /*09c0*/  LDG.E.U16.CONSTANT R6, desc[UR6][R6.64] ;  /* 0x0000000606067981 */ /* 0x000ea2000c1e9500 */
[----:B------:R-:W-:Y:S02]  /*09d0*/  IMAD R13, R19, 0x4, R14 ;  /* 0x00000004130d7824 */ /* 0x000fe400078e020e */
[----:B------:R-:W-:Y:S02]  /*09e0*/  VIADD R9, R9, 0x1 ;  /* 0x0000000109097836 */ /* 0x000fe40000000000 */
[----:B------:R-:W-:-:S03]  /*09f0*/  IMAD.IADD R19, R11, 0x1, R19 ;  /* 0x000000010b137824 */ /* 0x000fc600078e0213 */
[----:B------:R-:W-:Y:S01]  /*0a00*/  ISETP.NE.AND P0, PT, R9, R8, PT ;  /* 0x000000080900720c */ /* 0x000fe20003f05270 */
[----:B--2---:R-:W-:-:S05]  /*0a10*/  IMAD.U32 R12, R6, 0x10000, RZ ;  /* 0x00010000060c7824 */ /* 0x004fca00078e00ff */
[----:B------:R0:W-:Y:S07]  /*0a20*/  STS [R13], R12 ;  /* 0x0000000c0d007388 */ /* 0x0001ee0000000800 */
[----:B------:R-:W-:Y:S05]  /*0a30*/  @P0 BRA `(.L_x_7) ;  /* 0xfffffffc00d00947 */ /* 0x000fea000383ffff */
.L_x_6:
[----:B------:R-:W-:Y:S05]  /*0a40*/  BSYNC.RECONVERGENT B1 ;  /* 0x0000000000017941 */ /* 0x000fea0003800200 */
.L_x_5:
[----:B------:R-:W-:Y:S05]  /*0a50*/  @!P1 BRA `(.L_x_4) ;  /* 0x0000000000a49947 */ /* 0x000fea0003800000 */
[----:B------:R-:W1:Y:S01]  /*0a60*/  S2R R7, SR_CgaCtaId ;  /* 0x0000000000077919 */ /* 0x000e620000008800 */
[----:B------:R-:W-:-:S04]  /*0a70*/  MOV R20, 0x400 ;  /* 0x0000040000147802 */ /* 0x000fc80000000f00 */
[----:B-1----:R-:W-:-:S07]  /*0a80*/  LEA R20, R7, R20, 0x18 ;  /* 0x0000001407147211 */ /* 0x002fce00078ec0ff */
.L_x_8:
[----:B------:R-:W-:Y:S01]  /*0a90*/  IMAD.IADD R9, R11, 0x1, R19 ;  /* 0x000000010b097824 */ /* 0x000fe200078e0213 */
[----:B-1----:R-:W-:-:S03]  /*0aa0*/  IADD3 R7, P0, PT, R19, R18, RZ ;  /* 0x0000001213077210 */ /* 0x002fc60007f1e0ff */
[----:B------:R-:W-:Y:S01]  /*0ab0*/  IMAD.IADD R8, R9, 0x1, R11 ;  /* 0x0000000109087824 */ /* 0x000fe200078e020b */
[----:B------:R-:W-:Y:S01]  /*0ac0*/  LEA R6, P1, R7, UR10, 0x1 ;  /* 0x0000000a07067c11 */ /* 0x000fe2000f8208ff */
[----:B0-----:R-:W-:Y:S01]  /*0ad0*/  IMAD.X R12, RZ, RZ, R17, P0 ;  /* 0x000000ffff0c7224 */ /* 0x001fe200000e0611 */
[----:B------:R-:W-:Y:S01]  /*0ae0*/  IADD3 R9, P0, PT, R9, R18, RZ ;  /* 0x0000001209097210 */ /* 0x000fe20007f1e0ff */
[----:B------:R-:W-:-:S03]  /*0af0*/  IMAD.IADD R21, R8, 0x1, R11 ;  /* 0x0000000108157824 */ /* 0x000fc600078e020b */
[----:B------:R-:W-:Y:S01]  /*0b00*/  LEA.HI.X R7, R7, UR11, R12, 0x1, P1 ;  /* 0x0000000b07077c11 */ /* 0x000fe200088f0c0c */
[--C-:B------:R-:W-:Y:S01]  /*0b10*/  IMAD.X R14, RZ, RZ, R17.reuse, P0 ;  /* 0x000000ffff0e7224 */ /* 0x100fe200000e0611 */
[-C--:B------:R-:W-:Y:S02]  /*0b20*/  IADD3 R13, P1, PT, R8, R18.reuse, RZ ;  /* 0x00000012080d7210 */ /* 0x080fe40007f3e0ff */
[----:B------:R-:W-:Y:S01]  /*0b30*/  IADD3 R15, P2, PT, R21, R18, RZ ;  /* 0x00000012150f7210 */ /* 0x000fe20007f5e0ff */
[----:B------:R-:W2:Y:S01]  /*0b40*/  LDG.E.U16.CONSTANT R6, desc[UR6][R6.64] ;  /* 0x0000000606067981 */ /* 0x000ea2000c1e9500 */
[----:B------:R-:W-:Y:S01]  /*0b50*/  LEA R8, P0, R9, UR10, 0x1 ;  /* 0x0000000a09087c11 */ /* 0x000fe2000f8008ff */
[--C-:B------:R-:W-:Y:S01]  /*0b60*/  IMAD.X R24, RZ, RZ, R17.reuse, P1 ;  /* 0x000000ffff187224 */ /* 0x100fe200008e0611 */
[----:B------:R-:W-:Y:S01]  /*0b70*/  LEA R12, P1, R13, UR10, 0x1 ;  /* 0x0000000a0d0c7c11 */ /* 0x000fe2000f8208ff */
[----:B------:R-:W-:Y:S01]  /*0b80*/  IMAD.X R22, RZ, RZ, R17, P2 ;  /* 0x000000ffff167224 */ /* 0x000fe200010e0611 */
[----:B------:R-:W-:-:S02]  /*0b90*/  LEA.HI.X R9, R9, UR11, R14, 0x1, P0 ;  /* 0x0000000b09097c11 */ /* 0x000fc400080f0c0e */
[----:B------:R-:W-:Y:S02]  /*0ba0*/  LEA R14, P0, R15, UR10, 0x1 ;  /* 0x0000000a0f0e7c11 */ /* 0x000fe4000f8008ff */
[----:B------:R-:W-:Y:S01]  /*0bb0*/  LEA.HI.X R13, R13, UR11, R24, 0x1, P1 ;  /* 0x0000000b0d0d7c11 */ /* 0x000fe200088f0c18 */
[----:B------:R-:W3:Y:S01]  /*0bc0*/  LDG.E.U16.CONSTANT R8, desc[UR6][R8.64] ;  /* 0x0000000608087981 */ /* 0x000ee2000c1e9500 */
[----:B------:R-:W-:-:S03]  /*0bd0*/  LEA.HI.X R15, R15, UR11, R22, 0x1, P0 ;  /* 0x0000000b0f0f7c11 */ /* 0x000fc600080f0c16 */
[----:B------:R-:W4:Y:S04]  /*0be0*/  LDG.E.U16.CONSTANT R12, desc[UR6][R12.64] ;  /* 0x000000060c0c7981 */ /* 0x000f28000c1e9500 */
[----:B------:R-:W5:Y:S01]  /*0bf0*/  LDG.E.U16.CONSTANT R14, desc[UR6][R14.64] ;  /* 0x000000060e0e7981 */ /* 0x000f62000c1e9500 */
[----:B------:R-:W-:-:S04]  /*0c00*/  IMAD R28, R19, 0x4, R20 ;  /* 0x00000004131c7824 */ /* 0x000fc800078e0214 */
[----:B------:R-:W-:-:S04]  /*0c10*/  IMAD R23, R11, 0x4, R28 ;  /* 0x000000040b177824 */ /* 0x000fc800078e021c */
[----:B------:R-:W-:-:S04]  /*0c20*/  IMAD R24, R11, 0x4, R23 ;  /* 0x000000040b187824 */ /* 0x000fc800078e0217 */
[----:B------:R-:W-:Y:S02]  /*0c30*/  IMAD R26, R11, 0x4, R24 ;  /* 0x000000040b1a7824 */ /* 0x000fe400078e0218 */
[----:B------:R-:W-:-:S05]  /*0c40*/  IMAD.IADD R19, R21, 0x1, R11 ;  /* 0x0000000115137824 */ /* 0x000fca00078e020b */
[----:B------:R-:W-:Y:S01]  /*0c50*/  ISETP.GE.AND P0, PT, R19, R16, PT ;  /* 0x000000101300720c */ /* 0x000fe20003f06270 */
[----:B--2---:R-:W-:-:S05]  /*0c60*/  IMAD.U32 R25, R6, 0x10000, RZ ;  /* 0x0001000006197824 */ /* 0x004fca00078e00ff */
[----:B------:R1:W-:Y:S01]  /*0c70*/  STS [R28], R25 ;  /* 0x000000191c007388 */ /* 0x0003e20000000800 */
[----:B---3--:R-:W-:Y:S02]  /*0c80*/  IMAD.U32 R22, R8, 0x10000, RZ ;  /* 0x0001000008167824 */ /* 0x008fe400078e00ff */
[----:B----4-:R-:W-:-:S03]  /*0c90*/  IMAD.U32 R6, R12, 0x10000, RZ ;  /* 0x000100000c067824 */ /* 0x010fc600078e00ff */
[----:B------:R1:W-:Y:S01]  /*0ca0*/  STS [R23], R22 ;  /* 0x0000001617007388 */ /* 0x0003e20000000800 */
[----:B-----5:R-:W-:-:S03]  /*0cb0*/  IMAD.U32 R7, R14, 0x10000, RZ ;  /* 0x000100000e077824 */ /* 0x020fc600078e00ff */
[----:B------:R1:W-:Y:S04]  /*0cc0*/  STS [R24], R6 ;  /* 0x0000000618007388 */ /* 0x0003e80000000800 */
[----:B------:R1:W-:Y:S01]  /*0cd0*/  STS [R26], R7 ;  /* 0x000000071a007388 */ /* 0x0003e20000000800 */
[----:B------:R-:W-:Y:S05]  /*0ce0*/  @!P0 BRA `(.L_x_8) ;  /* 0xfffffffc00688947 */ /* 0x000fea000383ffff */
.L_x_4:
[----:B------:R-:W-:Y:S05]  /*0cf0*/  BSYNC.RECONVERGENT B0 ;  /* 0x0000000000007941 */ /* 0x000fea0003800200 */
.L_x_3:
[----:B------:R-:W-:Y:S01]  /*0d00*/  BAR.SYNC.DEFER_BLOCKING 0x0 ;  /* 0x0000000000007b1d */ /* 0x000fe20000010000 */
[----:B------:R-:W-:-:S13]  /*0d10*/  ISETP.GE.AND P0, PT, R0, R3, PT ;  /* 0x000000030000720c */ /* 0x000fda0003f06270 */
[----:B------:R-:W-:Y:S05]  /*0d20*/  @P0 EXIT ;  /* 0x000000000000094d */ /* 0x000fea0003800000 */
[----:B------:R-:W3:Y:S01]  /*0d30*/  LDCU.U8 UR4, c[0x0][0x3c4] ;  /* 0x00007880ff0477ac */ /* 0x000ee20008000000 */
[----:B0-----:R-:W0:Y:S01]  /*0d40*/  LDC.64 R12, c[0x0][0x398] ;  /* 0x0000e600ff0c7b82 */ /* 0x001e220000000a00 */
[C---:B-1----:R-:W-:Y:S01]  /*0d50*/  VIADD R7, R16.reuse, 0x1f ;  /* 0x0000001f10077836 */ /* 0x042fe20000000000 */
[----:B------:R-:W-:Y:S01]  /*0d60*/  LOP3.LUT R9, RZ, R2, RZ, 0x33, !PT ;  /* 0x00000002ff097212 */ /* 0x000fe200078e33ff */
[----:B------:R-:W-:Y:S01]  /*0d70*/  USHF.R.S32.HI UR8, URZ, 0x1f, UR9 ;  /* 0x0000001fff087899 */ /* 0x000fe20008011409 */
[----:B------:R-:W-:Y:S02]  /*0d80*/  LEA.HI R6, R16, R16, RZ, 0x1 ;  /* 0x0000001010067211 */ /* 0x000fe400078f08ff */
[----:B------:R-:W-:Y:S02]  /*0d90*/  SHF.R.S32.HI R2, RZ, 0x1f, R7 ;  /* 0x0000001fff027819 */ /* 0x000fe40000011407 */
[----:B------:R-:W-:Y:S02]  /*0da0*/  LOP3.LUT R4, R4, 0x1, RZ, 0xc0, !PT ;  /* 0x0000000104047812 */ /* 0x000fe400078ec0ff */
[----:B------:R-:W-:Y:S01]  /*0db0*/  LEA.HI R7, R2, R7, RZ, 0x5 ;  /* 0x0000000702077211 */ /* 0x000fe200078f28ff */
[----:B------:R-:W-:Y:S01]  /*0dc0*/  IMAD.IADD R2, R9, 0x1, R16 ;  /* 0x0000000109027824 */ /* 0x000fe200078e0210 */
[----:B------:R-:W-:-:S02]  /*0dd0*/  SHF.R.S32.HI R6, RZ, 0x1, R6 ;  /* 0x00000001ff067819 */ /* 0x000fc40000011406 */
[----:B------:R-:W-:Y:S01]  /*0de0*/  SHF.R.S32.HI R7, RZ, 0x5, R7 ;  /* 0x00000005ff077819 */ /* 0x000fe20000011407 */
[----:B---3--:R-:W-:-:S06]  /*0df0*/  UPRMT UR4, UR4, 0x8880, URZ ;  /* 0x0000888004047896 */ /* 0x008fcc00080000ff */
[----:B------:R-:W-:Y:S02]  /*0e00*/  ISETP.NE.AND P0, PT, RZ, UR4, PT ;  /* 0x00000004ff007c0c */ /* 0x000fe4000bf05270 */
[----:B0-----:R-:W-:-:S04]  /*0e10*/  ISETP.NE.U32.AND P1, PT, R12, RZ, PT ;  /* 0x000000ff0c00720c */ /* 0x001fc80003f25070 */
[----:B------:R-:W-:-:S13]  /*0e20*/  ISETP.NE.AND.EX P0, PT, R13, RZ, P0, P1 ;  /* 0x000000ff0d00720c */ /* 0x000fda0000705310 */
.L_x_19:
[----:B0-----:R-:W0:Y:S01]  /*0e30*/  LDC R13, c[0x0][0x3b4] ;  /* 0x0000ed00ff0d7b82 */ /* 0x001e220000000800 */
[----:B------:R-:W1:Y:S07]  /*0e40*/  LDCU UR4, c[0x0][0x3b8] ;  /* 0x00007700ff0477ac */ /* 0x000e6e0008000800 */
[----:B------:R-:W3:Y:S01]  /*0e50*/  LDC.64 R8, c[0x0][0x3a0] ;  /* 0x0000e800ff087b82 */ /* 0x000ee20000000a00 */
[----:B0-----:R-:W-:-:S04]  /*0e60*/  IMAD R13, R5, R13, R0 ;  /* 0x0000000d050d7224 */ /* 0x001fc800078e0200 */
[----:B---3--:R-:W-:-:S06]  /*0e70*/  IMAD.WIDE R8, R13, 0x4, R8 ;  /* 0x000000040d087825 */ /* 0x008fcc00078e0208 */
[----:B------:R-:W1:Y:S02]  /*0e80*/  LDG.E.CONSTANT R9, desc[UR6][R8.64] ;  /* 0x0000000608097981 */ /* 0x000e64000c1e9900 */
[----:B-1----:R-:W-:-:S13]  /*0e90*/  ISETP.GE.U32.AND P1, PT, R9, UR4, PT ;  /* 0x0000000409007c0c */ /* 0x002fda000bf26070 */
[----:B------:R-:W-:Y:S05]  /*0ea0*/  @P1 BRA `(.L_x_9) ;  /* 0x0000000c00cc1947 */ /* 0x000fea0003800000 */
[----:B------:R-:W0:Y:S01]  /*0eb0*/  S2R R8, SR_TID.X ;  /* 0x0000000000087919 */ /* 0x000e220000002100 */
[----:B------:R-:W1:Y:S01]  /*0ec0*/  LDCU UR4, c[0x0][0x3c0] ;  /* 0x00007800ff0477ac */ /* 0x000e620008000800 */
[----:B------:R-:W3:Y:S01]  /*0ed0*/  LDC R12, c[0x0][0x3bc] ;  /* 0x0000ef00ff0c7b82 */ /* 0x000ee20000000800 */
[----:B------:R-:W-:Y:S01]  /*0ee0*/  BSSY.RECONVERGENT B0, `(.L_x_10) ;  /* 0x00000c8000007945 */ /* 0x000fe20003800200 */
[----:B------:R-:W-:Y:S01]  /*0ef0*/  IMAD.MOV.U32 R24, RZ, RZ, RZ ;  /* 0x000000ffff187224 */ /* 0x000fe200078e00ff */
[----:B------:R-:W4:Y:S01]  /*0f00*/  LDCU.64 UR10, c[0x0][0x388] ;  /* 0x00007100ff0a77ac */ /* 0x000f220008000a00 */
[----:B------:R-:W0:Y:S01]  /*0f10*/  LDCU.64 UR12, c[0x0][0x390] ;  /* 0x00007200ff0c77ac */ /* 0x000e220008000a00 */
[----:B---3--:R-:W-:-:S04]  /*0f20*/  IMAD.WIDE.U32 R12, R9, R12, RZ ;  /* 0x0000000c090c7225 */ /* 0x008fc800078e00ff */
[----:B------:R-:W-:Y:S01]  /*0f30*/  IMAD R9, R9, UR8, R13 ;  /* 0x0000000809097c24 */ /* 0x000fe2000f8e020d */
[----:B0-----:R-:W-:-:S04]  /*0f40*/  LOP3.LUT R8, R8, 0x1f, RZ, 0xc0, !PT ;  /* 0x0000001f08087812 */ /* 0x001fc800078ec0ff */
[----:B-1----:R-:W-:-:S13]  /*0f50*/  ISETP.GE.AND P1, PT, R8, UR4, PT ;  /* 0x0000000408007c0c */ /* 0x002fda000bf26270 */
[----:B----4-:R-:W-:Y:S05]  /*0f60*/  @P1 BRA `(.L_x_11) ;  /* 0x0000000800fc1947 */ /* 0x010fea0003800000 */
[----:B------:R-:W-:Y:S01]  /*0f70*/  SHF.R.S32.HI R14, RZ, 0x1f, R10 ;  /* 0x0000001fff0e7819 */ /* 0x000fe2000001140a */
[----:B------:R-:W-:Y:S01]  /*0f80*/  BSSY.RECONVERGENT B1, `(.L_x_12) ;  /* 0x000006e000017945 */ /* 0x000fe20003800200 */
[----:B------:R-:W-:Y:S01]  /*0f90*/  IADD3 R16, P1, PT, R10, R12, RZ ;  /* 0x0000000c0a107210 */ /* 0x000fe20007f3e0ff */
[----:B------:R-:W-:Y:S01]  /*0fa0*/  IMAD.MOV.U32 R24, RZ, RZ, RZ ;  /* 0x000000ffff187224 */ /* 0x000fe200078e00ff */
[----:B------:R-:W-:-:S03]  /*0fb0*/  SHF.R.S32.HI R15, RZ, 0x1f, R7 ;  /* 0x0000001fff0f7819 */ /* 0x000fc60000011407 */
[----:B------:R-:W-:Y:S01]  /*0fc0*/  IMAD.X R17, R14, 0x1, R9, P1 ;  /* 0x000000010e117824 */ /* 0x000fe200008e0609 */
[----:B------:R-:W-:Y:S02]  /*0fd0*/  ISETP.GE.U32.AND P1, PT, R2, 0x60, PT ;  /* 0x000000600200780c */ /* 0x000fe40003f26070 */
[----:B------:R-:W-:Y:S01]  /*0fe0*/  SHF.R.S32.HI R14, RZ, 0x1f, R6 ;  /* 0x0000001fff0e7819 */ /* 0x000fe20000011406 */
[C---:B------:R-:W-:Y:S02]  /*0ff0*/  IMAD R19, R17.reuse, R6, RZ ;  /* 0x0000000611137224 */ /* 0x040fe400078e02ff */
[----:B------:R-:W-:Y:S02]  /*1000*/  IMAD R17, R17, R7, RZ ;  /* 0x0000000711117224 */ /* 0x000fe400078e02ff */
[-C--:B------:R-:W-:Y:S02]  /*1010*/  IMAD R19, R14, R16.reuse, R19 ;  /* 0x000000100e137224 */ /* 0x080fe400078e0213 */
[----:B------:R-:W-:-:S02]  /*1020*/  IMAD R23, R15, R16, R17 ;  /* 0x000000100f177224 */ /* 0x000fc400078e0211 */
[----:B------:R-:W-:-:S04]  /*1030*/  IMAD.WIDE.U32 R14, R16, R6, RZ ;  /* 0x00000006100e7225 */ /* 0x000fc800078e00ff */
[----:B------:R-:W-:-:S04]  /*1040*/  IMAD.WIDE.U32 R16, R16, R7, RZ ;  /* 0x0000000710107225 */ /* 0x000fc800078e00ff */
[----:B------:R-:W-:Y:S02]  /*1050*/  IMAD.IADD R22, R15, 0x1, R19 ;  /* 0x000000010f167824 */ /* 0x000fe400078e0213 */
[----:B------:R-:W-:Y:S01]  /*1060*/  IMAD.IADD R23, R17, 0x1, R23 ;  /* 0x0000000111177824 */ /* 0x000fe200078e0217 */
[----:B------:R-:W-:Y:S06]  /*1070*/  @!P1 BRA `(.L_x_13) ;  /* 0x0000000400789947 */ /* 0x000fec0003800000 */
[----:B------:R-:W0:Y:S01]  /*1080*/  S2UR UR5, SR_CgaCtaId ;  /* 0x00000000000579c3 */ /* 0x000e220000008800 */
[----:B------:R-:W-:Y:S01]  /*1090*/  UMOV UR4, 0x400 ;  /* 0x0000040000047882 */ /* 0x000fe20000000000 */
[----:B------:R-:W-:Y:S01]  /*10a0*/  LEA.HI R18, R2, 0x1, RZ, 0x1b ;  /* 0x0000000102127811 */ /* 0x000fe200078fd8ff */
[----:B------:R-:W-:Y:S01]  /*10b0*/  BSSY.RECONVERGENT B2, `(.L_x_14) ;  /* 0x0000059000027945 */ /* 0x000fe20003800200 */
[----:B------:R-:W-:Y:S01]  /*10c0*/  LOP3.LUT R26, R8, 0x40, RZ, 0xfc, !PT ;  /* 0x00000040081a7812 */ /* 0x000fe200078efcff */
[----:B------:R-:W-:Y:S01]  /*10d0*/  IMAD.MOV.U32 R24, RZ, RZ, RZ ;  /* 0x000000ffff187224 */ /* 0x000fe200078e00ff */
[----:B------:R-:W-:-:S05]  /*10e0*/  LOP3.LUT R18, R18, 0xffffffc, RZ, 0xc0, !PT ;  /* 0x0ffffffc12127812 */ /* 0x000fca00078ec0ff */
[----:B------:R-:W-:Y:S01]  /*10f0*/  IMAD.MOV R25, RZ, RZ, -R18 ;  /* 0x000000ffff197224 */ /* 0x000fe200078e0a12 */
[----:B0-----:R-:W-:-:S06]  /*1100*/  ULEA UR4, UR5, UR4, 0x18 ;  /* 0x0000000405047291 */ /* 0x001fcc000f8ec0ff */
[----:B------:R-:W-:-:S05]  /*1110*/  LEA R19, R8, UR4, 0x2 ;  /* 0x0000000408137c11 */ /* 0x000fca000f8e10ff */
[----:B------:R-:W-:-:S07]  /*1120*/  VIADD R8, R19, 0x100 ;  /* 0x0000010013087836 */ /* 0x000fce0000000000 */
.L_x_15:
[----:B------:R-:W-:-:S05]  /*1130*/  VIADD R20, R26, 0xffffffc0 ;  /* 0xffffffc01a147836 */ /* 0x000fca0000000000 */
[----:B------:R-:W-:-:S04]  /*1140*/  SHF.R.U32.HI R19, RZ, 0x1, R20 ;  /* 0x00000001ff137819 */ /* 0x000fc80000011614 */
[----:B------:R-:W-:-:S04]  /*1150*/  IADD3 R18, P1, P2, R14, UR10, R19 ;  /* 0x0000000a0e127c10 */ /* 0x000fc8000fa3e013 */
[----:B------:R-:W-:-:S05]  /*1160*/  IADD3.X R19, PT, PT, R22, UR11, RZ, P1, P2 ;  /* 0x0000000b16137c10 */ /* 0x000fca0008fe44ff */
[----:B------:R0:W3:Y:S01]  /*1170*/  LDG.E.U8.CONSTANT R18, desc[UR6][R18.64] ;  /* 0x0000000612127981 */ /* 0x0000e2000c1e9100 */
[----:B------:R-:W-:-:S04]  /*1180*/  SHF.R.U32.HI R21, RZ, 0x5, R20 ;  /* 0x00000005ff157819 */ /* 0x000fc80000011614 */
[----:B------:R-:W-:-:S04]  /*1190*/  IADD3 R20, P1, P2, R16, UR12, R21 ;  /* 0x0000000c10147c10 */ /* 0x000fc8000fa3e015 */
[----:B------:R-:W-:-:S05]  /*11a0*/  IADD3.X R21, PT, PT, R23, UR13, RZ, P1, P2 ;  /* 0x0000000d17157c10 */ /* 0x000fca0008fe44ff */
[----:B------:R1:W4:Y:S01]  /*11b0*/  LDG.E.U8.CONSTANT R20, desc[UR6][R20.64] ;  /* 0x0000000614147981 */ /* 0x000322000c1e9100 */
[----:B------:R-:W-:Y:S01]  /*11c0*/  ISETP.NE.AND P1, PT, R4, RZ, PT ;  /* 0x000000ff0400720c */ /* 0x000fe20003f25270 */
[----:B------:R-:W-:-:S05]  /*11d0*/  VIADD R28, R26, 0xffffffe0 ;  /* 0xffffffe01a1c7836 */ /* 0x000fca0000000000 */
[--C-:B0-----:R-:W-:Y:S02]  /*11e0*/  SHF.R.U32.HI R19, RZ, 0x1, R28.reuse ;  /* 0x00000001ff137819 */ /* 0x101fe4000001161c */
[----:B-1----:R-:W-:Y:S02]  /*11f0*/  SHF.R.U32.HI R21, RZ, 0x5, R28 ;  /* 0x00000005ff157819 */ /* 0x002fe4000001161c */
[----:B---3--:R-:W-:-:S04]  /*1200*/  LOP3.LUT R27, R18, 0xf0, RZ, 0xc0, !PT ;  /* 0x000000f0121b7812 */ /* 0x008fc800078ec0ff */
[----:B------:R-:W-:Y:S02]  /*1210*/  SHF.R.U32.HI R27, RZ, 0x4, R27 ;  /* 0x00000004ff1b7819 */ /* 0x000fe4000001161b */
[----:B------:R-:W-:Y:S02]  /*1220*/  @!P1 LOP3.LUT R27, R18, 0xf, RZ, 0xc0, !PT ;  /* 0x0000000f121b9812 */ /* 0x000fe400078ec0ff */
[----:B------:R-:W-:-:S03]  /*1230*/  IADD3 R18, P2, P3, R14, UR10, R19 ;  /* 0x0000000a0e127c10 */ /* 0x000fc6000fb5e013 */
[----:B------:R-:W-:Y:S01]  /*1240*/  IMAD.SHL.U32 R27, R27, 0x4, RZ ;  /* 0x000000041b1b7824 */ /* 0x000fe200078e00ff */
[----:B------:R-:W-:-:S03]  /*1250*/  IADD3.X R19, PT, PT, R22, UR11, RZ, P2, P3 ;  /* 0x0000000b16137c10 */ /* 0x000fc600097e64ff */
[----:B------:R0:W1:Y:S01]  /*1260*/  LDC R29, c[0x3][R27] ;  /* 0x00c000001b1d7b82 */ /* 0x0000620000000800 */
[----:B----4-:R-:W-:Y:S01]  /*1270*/  IMAD.SHL.U32 R20, R20, 0x800000, RZ ;  /* 0x0080000014147824 */ /* 0x010fe200078e00ff */
[----:B0-----:R1:W3:Y:S04]  /*1280*/  LDG.E.U8.CONSTANT R27, desc[UR6][R18.64] ;  /* 0x00000006121b7981 */ /* 0x0012e8000c1e9100 */
[----:B------:R-:W-:-:S05]  /*1290*/  LOP3.LUT R20, R20, 0x7f800000, RZ, 0xc0, !PT ;  /* 0x7f80000014147812 */ /* 0x000fca00078ec0ff */
[----:B-1----:R-:W-:Y:S01]  /*12a0*/  FMUL R18, R20, R29 ;  /* 0x0000001d14127220 */ /* 0x002fe20000400000 */
[----:B------:R-:W-:Y:S01]  /*12b0*/  IADD3 R20, P2, P3, R16, UR12, R21 ;  /* 0x0000000c10147c10 */ /* 0x000fe2000fb5e015 */
[----:B------:R-:W0:Y:S03]  /*12c0*/  LDS R29, [R8+-0x100] ;  /* 0xffff0000081d7984 */ /* 0x000e260000000800 */
[----:B------:R-:W-:-:S05]  /*12d0*/  IADD3.X R21, PT, PT, R23, UR13, RZ, P2, P3 ;  /* 0x0000000d17157c10 */ /* 0x000fca00097e64ff */
[----:B------:R1:W4:Y:S04]  /*12e0*/  LDG.E.U8.CONSTANT R20, desc[UR6][R20.64] ;  /* 0x0000000614147981 */ /* 0x000328000c1e9100 */
[----:B-1----:R-:W1:Y:S01]  /*12f0*/  LDS R21, [R8+-0x80] ;  /* 0xffff800008157984 */ /* 0x002e620000000800 */
[----:B0-----:R-:W-:Y:S01]  /*1300*/  FFMA R24, R29, R18, R24 ;  /* 0x000000121d187223 */ /* 0x001fe20000000018 */
[----:B------:R-:W-:-:S04]  /*1310*/  SHF.R.U32.HI R29, RZ, 0x1, R26 ;  /* 0x00000001ff1d7819 */ /* 0x000fc8000001161a */
[----:B------:R-:W-:-:S04]  /*1320*/  IADD3 R18, P2, P3, R14, UR10, R29 ;  /* 0x0000000a0e127c10 */ /* 0x000fc8000fb5e01d */
[----:B------:R-:W-:-:S06]  /*1330*/  IADD3.X R19, PT, PT, R22, UR11, RZ, P2, P3 ;  /* 0x0000000b16137c10 */ /* 0x000fcc00097e64ff */
[----:B------:R-:W5:Y:S01]  /*1340*/  LDG.E.U8.CONSTANT R19, desc[UR6][R18.64] ;  /* 0x0000000612137981 */ /* 0x000f62000c1e9100 */
[----:B------:R-:W-:Y:S02]  /*1350*/  SHF.R.U32.HI R29, RZ, 0x5, R26 ;  /* 0x00000005ff1d7819 */ /* 0x000fe4000001161a */
[----:B---3--:R-:W-:-:S04]  /*1360*/  LOP3.LUT R28, R27, 0xf0, RZ, 0xc0, !PT ;  /* 0x000000f01b1c7812 */ /* 0x008fc800078ec0ff */
[----:B------:R-:W-:Y:S02]  /*1370*/  SHF.R.U32.HI R28, RZ, 0x4, R28 ;  /* 0x00000004ff1c7819 */ /* 0x000fe4000001161c */
[----:B------:R-:W-:-:S05]  /*1380*/  @!P1 LOP3.LUT R28, R27, 0xf, RZ, 0xc0, !PT ;  /* 0x0000000f1b1c9812 */ /* 0x000fca00078ec0ff */
[----:B------:R-:W-:Y:S01]  /*1390*/  IMAD.SHL.U32 R27, R28, 0x4, RZ ;  /* 0x000000041c1b7824 */ /* 0x000fe200078e00ff */
[----:B------:R-:W-:-:S04]  /*13a0*/  IADD3 R28, P2, P3, R16, UR12, R29 ;  /* 0x0000000c101c7c10 */ /* 0x000fc8000fb5e01d */
[----:B------:R-:W-:Y:S01]  /*13b0*/  IADD3.X R29, PT, PT, R23, UR13, RZ, P2, P3 ;  /* 0x0000000d171d7c10 */ /* 0x000fe200097e64ff */
[----:B------:R-:W0:Y:S01]  /*13c0*/  LDC R27, c[0x3][R27] ;  /* 0x00c000001b1b7b82 */ /* 0x000e220000000800 */
[----:B----4-:R-:W-:-:S05]  /*13d0*/  IMAD.SHL.U32 R20, R20, 0x800000, RZ ;  /* 0x0080000014147824 */ /* 0x010fca00078e00ff */
[----:B------:R-:W-:-:S05]  /*13e0*/  LOP3.LUT R20, R20, 0x7f800000, RZ, 0xc0, !PT ;  /* 0x7f80000014147812 */ /* 0x000fca00078ec0ff */
[----:B0-----:R-:W-:Y:S02]  /*13f0*/  FMUL R20, R20, R27 ;  /* 0x0000001b14147220 */ /* 0x001fe40000400000 */
[----:B------:R0:W3:Y:S02]  /*1400*/  LDG.E.U8.CONSTANT R27, desc[UR6][R28.64] ;  /* 0x000000061c1b7981 */ /* 0x0000e4000c1e9100 */
[----:B-1----:R-:W-:Y:S01]  /*1410*/  FFMA R24, R21, R20, R24 ;  /* 0x0000001415187223 */ /* 0x002fe20000000018 */
[----:B------:R-:W-:-:S05]  /*1420*/  VIADD R20, R26, 0x20 ;  /* 0x000000201a147836 */ /* 0x000fca0000000000 */
[----:B------:R-:W-:Y:S02]  /*1430*/  SHF.R.U32.HI R21, RZ, 0x1, R20 ;  /* 0x00000001ff157819 */ /* 0x000fe40000011614 */
[----:B-----5:R-:W-:-:S04]  /*1440*/  LOP3.LUT R18, R19, 0xf0, RZ, 0xc0, !PT ;  /* 0x000000f013127812 */ /* 0x020fc800078ec0ff */
[----:B0-----:R-:W-:Y:S02]  /*1450*/  SHF.R.U32.HI R28, RZ, 0x4, R18 ;  /* 0x00000004ff1c7819 */ /* 0x001fe40000011612 */
[----:B------:R-:W-:Y:S02]  /*1460*/  IADD3 R18, P2, P3, R14, UR10, R21 ;  /* 0x0000000a0e127c10 */ /* 0x000fe4000fb5e015 */
[----:B------:R-:W-:Y:S02]  /*1470*/  @!P1 LOP3.LUT R28, R19, 0xf, RZ, 0xc0, !PT ;  /* 0x0000000f131c9812 */ /* 0x000fe400078ec0ff */
[----:B------:R-:W-:-:S05]  /*1480*/  IADD3.X R19, PT, PT, R22, UR11, RZ, P2, P3 ;  /* 0x0000000b16137c10 */ /* 0x000fca00097e64ff */
[----:B------:R0:W4:Y:S01]  /*1490*/  LDG.E.U8.CONSTANT R18, desc[UR6][R18.64] ;  /* 0x0000000612127981 */ /* 0x000122000c1e9100 */
[----:B------:R-:W-:-:S04]  /*14a0*/  SHF.R.U32.HI R21, RZ, 0x5, R20 ;  /* 0x00000005ff157819 */ /* 0x000fc80000011614 */
[----:B------:R-:W-:-:S04]  /*14b0*/  IADD3 R20, P2, P3, R16, UR12, R21 ;  /* 0x0000000c10147c10 */ /* 0x000fc8000fb5e015 */
[----:B------:R-:W-:Y:S01]  /*14c0*/  IADD3.X R21, PT, PT, R23, UR13, RZ, P2, P3 ;  /* 0x0000000d17157c10 */ /* 0x000fe200097e64ff */
[----:B------:R-:W-:Y:S01]  /*14d0*/  IMAD.SHL.U32 R28, R28, 0x4, RZ ;  /* 0x000000041c1c7824 */ /* 0x000fe200078e00ff */
[----:B0-----:R-:W0:Y:S04]  /*14e0*/  LDS R19, [R8] ;  /* 0x0000000008137984 */ /* 0x001e280000000800 */
[----:B------:R-:W5:Y:S01]  /*14f0*/  LDG.E.U8.CONSTANT R20, desc[UR6][R20.64] ;  /* 0x0000000614147981 */ /* 0x000f62000c1e9100 */
[----:B------:R-:W1:Y:S01]  /*1500*/  LDC R28, c[0x3][R28] ;  /* 0x00c000001c1c7b82 */ /* 0x000e620000000800 */
[----:B------:R-:W-:Y:S02]  /*1510*/  VIADD R25, R25, 0x4 ;  /* 0x0000000419197836 */ /* 0x000fe40000000000 */
[----:B------:R-:W-:-:S02]  /*1520*/  VIADD R26, R26, 0x80 ;  /* 0x000000801a1a7836 */ /* 0x000fc40000000000 */
[----:B---3--:R-:W-:-:S05]  /*1530*/  IMAD.SHL.U32 R27, R27, 0x800000, RZ ;  /* 0x008000001b1b7824 */ /* 0x008fca00078e00ff */
[----:B------:R-:W-:-:S05]  /*1540*/  LOP3.LUT R27, R27, 0x7f800000, RZ, 0xc0, !PT ;  /* 0x7f8000001b1b7812 */ /* 0x000fca00078ec0ff */
[----:B-1----:R-:W-:-:S04]  /*1550*/  FMUL R27, R27, R28 ;  /* 0x0000001c1b1b7220 */ /* 0x002fc80000400000 */
[----:B0-----:R-:W-:Y:S02]  /*1560*/  FFMA R24, R19, R27, R24 ;  /* 0x0000001b13187223 */ /* 0x001fe40000000018 */
[----:B------:R0:W1:Y:S01]  /*1570*/  LDS R19, [R8+0x80] ;  /* 0x0000800008137984 */ /* 0x0000620000000800 */
[----:B----4-:R-:W-:-:S04]  /*1580*/  LOP3.LUT R29, R18, 0xf0, RZ, 0xc0, !PT ;  /* 0x000000f0121d7812 */ /* 0x010fc800078ec0ff */
[----:B------:R-:W-:Y:S02]  /*1590*/  SHF.R.U32.HI R29, RZ, 0x4, R29 ;  /* 0x00000004ff1d7819 */ /* 0x000fe4000001161d */
[----:B------:R-:W-:-:S05]  /*15a0*/  @!P1 LOP3.LUT R29, R18, 0xf, RZ, 0xc0, !PT ;  /* 0x0000000f121d9812 */ /* 0x000fca00078ec0ff */
[----:B------:R-:W-:-:S06]  /*15b0*/  IMAD.SHL.U32 R18, R29, 0x4, RZ ;  /* 0x000000041d127824 */ /* 0x000fcc00078e00ff */
[----:B------:R-:W3:Y:S01]  /*15c0*/  LDC R18, c[0x3][R18] ;  /* 0x00c0000012127b82 */ /* 0x000ee20000000800 */
[----:B------:R-:W-:Y:S01]  /*15d0*/  ISETP.NE.AND P1, PT, R25, RZ, PT ;  /* 0x000000ff1900720c */ /* 0x000fe20003f25270 */
[----:B-----5:R-:W-:-:S05]  /*15e0*/  IMAD.SHL.U32 R20, R20, 0x800000, RZ ;  /* 0x0080000014147824 */ /* 0x020fca00078e00ff */
[----:B------:R-:W-:Y:S01]  /*15f0*/  LOP3.LUT R21, R20, 0x7f800000, RZ, 0xc0, !PT ;  /* 0x7f80000014157812 */ /* 0x000fe200078ec0ff */
[----:B0-----:R-:W-:-:S04]  /*1600*/  VIADD R8, R8, 0x200 ;  /* 0x0000020008087836 */ /* 0x001fc80000000000 */
[----:B---3--:R-:W-:-:S04]  /*1610*/  FMUL R21, R21, R18 ;  /* 0x0000001215157220 */ /* 0x008fc80000400000 */
[----:B-1----:R-:W-:Y:S01]  /*1620*/  FFMA R24, R19, R21, R24 ;  /* 0x0000001513187223 */ /* 0x002fe20000000018 */
[----:B------:R-:W-:Y:S06]  /*1630*/  @P1 BRA `(.L_x_15) ;  /* 0xfffffff800bc1947 */ /* 0x000fec000383ffff */
[----:B------:R-:W-:Y:S05]  /*1640*/  BSYNC.RECONVERGENT B2 ;  /* 0x0000000000027941 */ /* 0x000fea0003800200 */
.L_x_14:
[----:B------:R-:W-:-:S07]  /*1650*/  VIADD R8, R26, 0xffffffc0 ;  /* 0xffffffc01a087836 */ /* 0x000fce0000000000 */
.L_x_13:
[----:B------:R-:W-:Y:S05]  /*1660*/  BSYNC.RECONVERGENT B1 ;  /* 0x0000000000017941 */ /* 0x000fea0003800200 */
.L_x_12:
[----:B------:R-:W-:-:S04]  /*1670*/  LEA.HI R18, R2, 0x1, RZ, 0x1b ;  /* 0x0000000102127811 */ /* 0x000fc800078fd8ff */
[----:B------:R-:W-:-:S13]  /*1680*/  LOP3.LUT P1, RZ, R18, 0x3, RZ, 0xc0, !PT ;  /* 0x0000000312ff7812 */ /* 0x000fda000782c0ff */
[----:B------:R-:W-:Y:S05]  /*1690*/  @!P1 BRA `(.L_x_11) ;  /* 0x0000000400309947 */ /* 0x000fea0003800000 */
[C---:B------:R-:W-:Y:S01]  /*16a0*/  LOP3.LUT P2, RZ, R2.reuse, 0x60, RZ, 0xc0, !PT ;  /* 0x0000006002ff7812 */ /* 0x040fe2000784c0ff */
[----:B------:R-:W-:Y:S01]  /*16b0*/  BSSY.RECONVERGENT B1, `(.L_x_16) ;  /* 0x0000030000017945 */ /* 0x000fe20003800200 */
[----:B------:R-:W-:-:S11]  /*16c0*/  LOP3.LUT P1, RZ, R2, 0x20, RZ, 0xc0, !PT ;  /* 0x0000002002ff7812 */ /* 0x000fd6000782c0ff */
[----:B------:R-:W-:Y:S05]  /*16d0*/  @!P2 BRA `(.L_x_17) ;  /* 0x0000000000b4a947 */ /* 0x000fea0003800000 */
[----:B------:R-:W0:Y:S01]  /*16e0*/  LDCU.64 UR4, c[0x0][0x388] ;  /* 0x00007100ff0477ac */ /* 0x000e220008000a00 */
[----:B------:R-:W-:Y:S01]  /*16f0*/  VIADD R18, R8, 0x20 ;  /* 0x0000002008127836 */ /* 0x000fe20000000000 */
[----:B------:R-:W-:-:S04]  /*1700*/  SHF.R.U32.HI R29, RZ, 0x1, R8 ;  /* 0x00000001ff1d7819 */ /* 0x000fc80000011608 */
[----:B------:R-:W-:Y:S02]  /*1710*/  SHF.R.U32.HI R27, RZ, 0x1, R18 ;  /* 0x00000001ff1b7819 */ /* 0x000fe40000011612 */
[C---:B0-----:R-:W-:Y:S02]  /*1720*/  IADD3 R28, P2, P3, R14.reuse, UR4, R29 ;  /* 0x000000040e1c7c10 */ /* 0x041fe4000fb5e01d */
[----:B------:R-:W-:Y:S02]  /*1730*/  IADD3 R26, P4, P5, R14, UR4, R27 ;  /* 0x000000040e1a7c10 */ /* 0x000fe4000fd9e01b */
[C---:B------:R-:W-:Y:S02]  /*1740*/  IADD3.X R29, PT, PT, R22.reuse, UR5, RZ, P2, P3 ;  /* 0x00000005161d7c10 */ /* 0x040fe400097e64ff */
[----:B------:R-:W-:Y:S01]  /*1750*/  IADD3.X R27, PT, PT, R22, UR5, RZ, P4, P5 ;  /* 0x00000005161b7c10 */ /* 0x000fe2000a7ea4ff */
[----:B------:R-:W0:Y:S02]  /*1760*/  LDCU.64 UR4, c[0x0][0x390] ;  /* 0x00007200ff0477ac */ /* 0x000e240008000a00 */
[----:B------:R-:W3:Y:S04]  /*1770*/  LDG.E.U8.CONSTANT R28, desc[UR6][R28.64] ;  /* 0x000000061c1c7981 */ /* 0x000ee8000c1e9100 */
[----:B------:R-:W4:Y:S01]  /*1780*/  LDG.E.U8.CONSTANT R26, desc[UR6][R26.64] ;  /* 0x000000061a1a7981 */ /* 0x000f22000c1e9100 */
[----:B------:R-:W-:-:S02]  /*1790*/  SHF.R.U32.HI R21, RZ, 0x5, R8 ;  /* 0x00000005ff157819 */ /* 0x000fc40000011608 */
[----:B------:R-:W-:Y:S02]  /*17a0*/  SHF.R.U32.HI R19, RZ, 0x5, R18 ;  /* 0x00000005ff137819 */ /* 0x000fe40000011612 */
[----:B0-----:R-:W-:-:S04]  /*17b0*/  IADD3 R20, P2, P3, R16, UR4, R21 ;  /* 0x0000000410147c10 */ /* 0x001fc8000fb5e015 */
[----:B------:R-:W-:Y:S02]  /*17c0*/  IADD3.X R21, PT, PT, R23, UR5, RZ, P2, P3 ;  /* 0x0000000517157c10 */ /* 0x000fe400097e64ff */
[----:B------:R-:W-:-:S03]  /*17d0*/  IADD3 R18, P2, P3, R16, UR4, R19 ;  /* 0x0000000410127c10 */ /* 0x000fc6000fb5e013 */
[----:B------:R-:W5:Y:S01]  /*17e0*/  LDG.E.U8.CONSTANT R20, desc[UR6][R20.64] ;  /* 0x0000000614147981 */ /* 0x000f62000c1e9100 */
[----:B------:R-:W-:-:S05]  /*17f0*/  IADD3.X R19, PT, PT, R23, UR5, RZ, P2, P3 ;  /* 0x0000000517137c10 */ /* 0x000fca00097e64ff */
[----:B------:R0:W2:Y:S01]  /*1800*/  LDG.E.U8.CONSTANT R18, desc[UR6][R18.64] ;  /* 0x0000000612127981 */ /* 0x0000a2000c1e9100 */
[----:B------:R-:W1:Y:S01]  /*1810*/  S2UR UR5, SR_CgaCtaId ;  /* 0x00000000000579c3 */ /* 0x000e620000008800 */
[----:B------:R-:W-:Y:S01]  /*1820*/  ISETP.NE.AND P2, PT, R4, RZ, PT ;  /* 0x000000ff0400720c */ /* 0x000fe20003f45270 */
[----:B------:R-:W-:Y:S02]  /*1830*/  UMOV UR4, 0x400 ;  /* 0x0000040000047882 */ /* 0x000fe40000000000 */
[----:B-1----:R-:W-:Y:S01]  /*1840*/  ULEA UR4, UR5, UR4, 0x18 ;  /* 0x0000000405047291 */ /* 0x002fe2000f8ec0ff */
[----:B---3--:R-:W-:Y:S02]  /*1850*/  LOP3.LUT R25, R28, 0xf0, RZ, 0xc0, !PT ;  /* 0x000000f01c197812 */ /* 0x008fe400078ec0ff */
[----:B----4-:R-:W-:Y:S02]  /*1860*/  LOP3.LUT R27, R26, 0xf0, RZ, 0xc0, !PT ;  /* 0x000000f01a1b7812 */ /* 0x010fe400078ec0ff */
[----:B------:R-:W-:-:S05]  /*1870*/  SHF.R.U32.HI R25, RZ, 0x4, R25 ;  /* 0x00000004ff197819 */ /* 0x000fca0000011619 */
[----:B------:R-:W-:Y:S02]  /*1880*/  @!P2 LOP3.LUT R25, R28, 0xf, RZ, 0xc0, !PT ;  /* 0x0000000f1c19a812 */ /* 0x000fe400078ec0ff */
[----:B------:R-:W-:Y:S02]  /*1890*/  SHF.R.U32.HI R27, RZ, 0x4, R27 ;  /* 0x00000004ff1b7819 */ /* 0x000fe4000001161b */
[----:B------:R-:W-:Y:S01]  /*18a0*/  @!P2 LOP3.LUT R27, R26, 0xf, RZ, 0xc0, !PT ;  /* 0x0000000f1a1ba812 */ /* 0x000fe200078ec0ff */
[----:B------:R-:W-:-:S04]  /*18b0*/  IMAD.SHL.U32 R28, R25, 0x4, RZ ;  /* 0x00000004191c7824 */ /* 0x000fc800078e00ff */
[----:B0-----:R-:W-:Y:S01]  /*18c0*/  IMAD.SHL.U32 R19, R27, 0x4, RZ ;  /* 0x000000041b137824 */ /* 0x001fe200078e00ff */
[----:B------:R-:W0:Y:S01]  /*18d0*/  LDC R26, c[0x3][R28] ;  /* 0x00c000001c1a7b82 */ /* 0x000e220000000800 */
[C---:B------:R-:W-:Y:S01]  /*18e0*/  LEA R27, R8.reuse, UR4, 0x2 ;  /* 0x00000004081b7c11 */ /* 0x040fe2000f8e10ff */
[----:B------:R-:W-:-:S04]  /*18f0*/  VIADD R8, R8, 0x40 ;  /* 0x0000004008087836 */ /* 0x000fc80000000000 */
[----:B------:R-:W1:Y:S01]  /*1900*/  LDS R21, [R27] ;  /* 0x000000001b157984 */ /* 0x000e620000000800 */
[----:B-----5:R-:W-:Y:S01]  /*1910*/  IMAD.SHL.U32 R20, R20, 0x800000, RZ ;  /* 0x0080000014147824 */ /* 0x020fe200078e00ff */
[----:B------:R-:W3:Y:S02]  /*1920*/  LDC R19, c[0x3][R19] ;  /* 0x00c0000013137b82 */ /* 0x000ee40000000800 */
[----:B------:R-:W4:Y:S02]  /*1930*/  LDS R25, [R27+0x80] ;  /* 0x000080001b197984 */ /* 0x000f240000000800 */
[----:B------:R-:W-:Y:S01]  /*1940*/  LOP3.LUT R29, R20, 0x7f800000, RZ, 0xc0, !PT ;  /* 0x7f800000141d7812 */ /* 0x000fe200078ec0ff */
[----:B--2---:R-:W-:-:S05]  /*1950*/  IMAD.SHL.U32 R18, R18, 0x800000, RZ ;  /* 0x0080000012127824 */ /* 0x004fca00078e00ff */
[----:B------:R-:W-:Y:S01]  /*1960*/  LOP3.LUT R18, R18, 0x7f800000, RZ, 0xc0, !PT ;  /* 0x7f80000012127812 */ /* 0x000fe200078ec0ff */
[----:B0-----:R-:W-:-:S04]  /*1970*/  FMUL R26, R29, R26 ;  /* 0x0000001a1d1a7220 */ /* 0x001fc80000400000 */
[----:B-1----:R-:W-:Y:S01]  /*1980*/  FFMA R24, R21, R26, R24 ;  /* 0x0000001a15187223 */ /* 0x002fe20000000018 */
[----:B---3--:R-:W-:-:S04]  /*1990*/  FMUL R18, R18, R19 ;  /* 0x0000001312127220 */ /* 0x008fc80000400000 */
[----:B----4-:R-:W-:-:S07]  /*19a0*/  FFMA R24, R25, R18, R24 ;  /* 0x0000001219187223 */ /* 0x010fce0000000018 */
.L_x_17:
[----:B------:R-:W-:Y:S05]  /*19b0*/  BSYNC.RECONVERGENT B1 ;  /* 0x0000000000017941 */ /* 0x000fea0003800200 */
.L_x_16:
[----:B------:R-:W-:Y:S05]  /*19c0*/  @P1 BRA `(.L_x_11) ;  /* 0x0000000000641947 */ /* 0x000fea0003800000 */
[----:B------:R-:W0:Y:S01]  /*19d0*/  LDCU.64 UR4, c[0x0][0x388] ;  /* 0x00007100ff0477ac */ /* 0x000e220008000a00 */
[----:B------:R-:W-:-:S04]  /*19e0*/  SHF.R.U32.HI R15, RZ, 0x1, R8 ;  /* 0x00000001ff0f7819 */ /* 0x000fc80000011608 */
[----:B0-----:R-:W-:-:S04]  /*19f0*/  IADD3 R14, P1, P2, R14, UR4, R15 ;  /* 0x000000040e0e7c10 */ /* 0x001fc8000fa3e00f */
[----:B------:R-:W-:Y:S01]  /*1a00*/  IADD3.X R15, PT, PT, R22, UR5, RZ, P1, P2 ;  /* 0x00000005160f7c10 */ /* 0x000fe20008fe44ff */
[----:B------:R-:W0:Y:S04]  /*1a10*/  LDCU.64 UR4, c[0x0][0x390] ;  /* 0x00007200ff0477ac */ /* 0x000e280008000a00 */
[----:B------:R1:W3:Y:S01]  /*1a20*/  LDG.E.U8.CONSTANT R14, desc[UR6][R14.64] ;  /* 0x000000060e0e7981 */ /* 0x0002e2000c1e9100 */
[----:B------:R-:W-:-:S04]  /*1a30*/  SHF.R.U32.HI R17, RZ, 0x5, R8 ;  /* 0x00000005ff117819 */ /* 0x000fc80000011608 */
[----:B0-----:R-:W-:-:S04]  /*1a40*/  IADD3 R16, P1, P2, R16, UR4, R17 ;  /* 0x0000000410107c10 */ /* 0x001fc8000fa3e011 */
[----:B------:R-:W-:-:S05]  /*1a50*/  IADD3.X R17, PT, PT, R23, UR5, RZ, P1, P2 ;  /* 0x0000000517117c10 */ /* 0x000fca0008fe44ff */
[----:B------:R-:W4:Y:S01]  /*1a60*/  LDG.E.U8.CONSTANT R16, desc[UR6][R16.64] ;  /* 0x0000000610107981 */ /* 0x000f22000c1e9100 */
[----:B------:R-:W0:Y:S01]  /*1a70*/  S2UR UR5, SR_CgaCtaId ;  /* 0x00000000000579c3 */ /* 0x000e220000008800 */
[----:B------:R-:W-:Y:S01]  /*1a80*/  ISETP.NE.AND P1, PT, R4, RZ, PT ;  /* 0x000000ff0400720c */ /* 0x000fe20003f25270 */
[----:B------:R-:W-:Y:S02]  /*1a90*/  UMOV UR4, 0x400 ;  /* 0x0000040000047882 */ /* 0x000fe40000000000 */
[----:B0-----:R-:W-:-:S06]  /*1aa0*/  ULEA UR4, UR5, UR4, 0x18 ;  /* 0x0000000405047291 */ /* 0x001fcc000f8ec0ff */
[----:B------:R-:W-:-:S05]  /*1ab0*/  LEA R8, R8, UR4, 0x2 ;  /* 0x0000000408087c11 */ /* 0x000fca000f8e10ff */
[----:B-1----:R-:W0:Y:S01]  /*1ac0*/  LDS R15, [R8] ;  /* 0x00000000080f7984 */ /* 0x002e220000000800 */
[----:B---3--:R-:W-:-:S04]  /*1ad0*/  LOP3.LUT R18, R14, 0xf0, RZ, 0xc0, !PT ;  /* 0x000000f00e127812 */ /* 0x008fc800078ec0ff */
[----:B------:R-:W-:Y:S02]  /*1ae0*/  SHF.R.U32.HI R18, RZ, 0x4, R18 ;  /* 0x00000004ff127819 */ /* 0x000fe40000011612 */
[----:B------:R-:W-:-:S05]  /*1af0*/  @!P1 LOP3.LUT R18, R14, 0xf, RZ, 0xc0, !PT ;  /* 0x0000000f0e129812 */ /* 0x000fca00078ec0ff */
[----:B------:R-:W-:-:S04]  /*1b00*/  IMAD.SHL.U32 R18, R18, 0x4, RZ ;  /* 0x0000000412127824 */ /* 0x000fc800078e00ff */
[----:B------:R-:W1:Y:S01]  /*1b10*/  LDC R19, c[0x3][R18] ;  /* 0x00c0000012137b82 */ /* 0x000e620000000800 */
[----:B----4-:R-:W-:-:S05]  /*1b20*/  IMAD.SHL.U32 R16, R16, 0x800000, RZ ;  /* 0x0080000010107824 */ /* 0x010fca00078e00ff */
[----:B------:R-:W-:-:S05]  /*1b30*/  LOP3.LUT R16, R16, 0x7f800000, RZ, 0xc0, !PT ;  /* 0x7f80000010107812 */ /* 0x000fca00078ec0ff */
[----:B-1----:R-:W-:-:S04]  /*1b40*/  FMUL R16, R16, R19 ;  /* 0x0000001310107220 */ /* 0x002fc80000400000 */
[----:B0-----:R-:W-:-:S07]  /*1b50*/  FFMA R24, R15, R16, R24 ;  /* 0x000000100f187223 */ /* 0x001fce0000000018 */
.L_x_11:
[----:B------:R-:W-:Y:S05]  /*1b60*/  BSYNC.RECONVERGENT B0 ;  /* 0x0000000000007941 */ /* 0x000fea0003800200 */
.L_x_10:
[----:B------:R-:W0:Y:S01]  /*1b70*/  SHFL.DOWN PT, R15, R24, 0x10, 0x1f ;  /* 0x0a001f00180f7f89 */ /* 0x000e2200000e0000 */
[----:B------:R-:W-:Y:S01]  /*1b80*/  BSSY.RECONVERGENT B0, `(.L_x_9) ;  /* 0x0000025000007945 */ /* 0x000fe20003800200 */
[----:B------:R-:W1:Y:S01]  /*1b90*/  S2R R16, SR_TID.X ;  /* 0x0000000000107919 */ /* 0x000e620000002100 */
[----:B0-----:R-:W-:-:S05]  /*1ba0*/  FADD R15, R15, R24 ;  /* 0x000000180f0f7221 */ /* 0x001fca0000000000 */
[----:B------:R-:W0:Y:S01]  /*1bb0*/  SHFL.DOWN PT, R8, R15, 0x8, 0x1f ;  /* 0x09001f000f087f89 */ /* 0x000e2200000e0000 */
[----:B-1----:R-:W-:-:S04]  /*1bc0*/  LOP3.LUT R16, R16, 0x1f, RZ, 0xc0, !PT ;  /* 0x0000001f10107812 */ /* 0x002fc800078ec0ff */
[----:B------:R-:W-:Y:S01]  /*1bd0*/  ISETP.NE.AND P1, PT, R16, RZ, PT ;  /* 0x000000ff1000720c */ /* 0x000fe20003f25270 */
[----:B0-----:R-:W-:-:S05]  /*1be0*/  FADD R8, R15, R8 ;  /* 0x000000080f087221 */ /* 0x001fca0000000000 */
[----:B------:R-:W0:Y:S02]  /*1bf0*/  SHFL.DOWN PT, R17, R8, 0x4, 0x1f ;  /* 0x08801f0008117f89 */ /* 0x000e2400000e0000 */
[----:B0-----:R-:W-:-:S05]  /*1c00*/  FADD R17, R8, R17 ;  /* 0x0000001108117221 */ /* 0x001fca0000000000 */
[----:B------:R-:W0:Y:S02]  /*1c10*/  SHFL.DOWN PT, R14, R17, 0x2, 0x1f ;  /* 0x08401f00110e7f89 */ /* 0x000e2400000e0000 */
[----:B0-----:R-:W-:-:S05]  /*1c20*/  FADD R14, R17, R14 ;  /* 0x0000000e110e7221 */ /* 0x001fca0000000000 */
[----:B------:R-:W0:Y:S02]  /*1c30*/  SHFL.DOWN PT, R19, R14, 0x1, 0x1f ;  /* 0x08201f000e137f89 */ /* 0x000e2400000e0000 */
[----:B0-----:R-:W-:Y:S01]  /*1c40*/  FADD R19, R14, R19 ;  /* 0x000000130e137221 */ /* 0x001fe20000000000 */
[----:B------:R-:W-:Y:S06]  /*1c50*/  @P1 BRA `(.L_x_18) ;  /* 0x00000000005c1947 */ /* 0x000fec0003800000 */
[----:B------:R-:W0:Y:S01]  /*1c60*/  @P0 LDC.64 R14, c[0x0][0x398] ;  /* 0x0000e600ff0e0b82 */ /* 0x000e220000000a00 */
[----:B------:R-:W-:Y:S01]  /*1c70*/  @P0 IADD3 R12, P1, PT, R10, R12, RZ ;  /* 0x0000000c0a0c0210 */ /* 0x000fe20007f3e0ff */
[----:B------:R-:W1:Y:S01]  /*1c80*/  LDCU UR9, c[0x0][0x3b4] ;  /* 0x00007680ff0977ac */ /* 0x000e620008000800 */
[----:B--2---:R-:W-:Y:S01]  /*1c90*/  SHF.R.S32.HI R11, RZ, 0x1f, R10 ;  /* 0x0000001fff0b7819 */ /* 0x004fe2000001140a */
[----:B------:R-:W2:Y:S04]  /*1ca0*/  LDCU UR10, c[0x0][0x3bc] ;  /* 0x00007780ff0a77ac */ /* 0x000ea80008000800 */
[----:B------:R-:W-:Y:S01]  /*1cb0*/  @P0 IMAD.X R9, R11, 0x1, R9, P1 ;  /* 0x000000010b090824 */ /* 0x000fe200008e0609 */
[----:B------:R-:W3:Y:S01]  /*1cc0*/  LDCU.64 UR4, c[0x0][0x3a8] ;  /* 0x00007500ff0477ac */ /* 0x000ee20008000a00 */
[----:B0-----:R-:W-:-:S04]  /*1cd0*/  @P0 LEA R14, P1, R12, R14, 0x1 ;  /* 0x0000000e0c0e0211 */ /* 0x001fc800078208ff */
[----:B------:R-:W-:-:S05]  /*1ce0*/  @P0 LEA.HI.X R15, R12, R15, R9, 0x1, P1 ;  /* 0x0000000f0c0f0211 */ /* 0x000fca00008f0c09 */
[----:B------:R-:W4:Y:S01]  /*1cf0*/  @P0 LDG.E.U16.CONSTANT R14, desc[UR6][R14.64] ;  /* 0x000000060e0e0981 */ /* 0x000f22000c1e9500 */
[----:B------:R-:W-:Y:S02]  /*1d00*/  IMAD.MOV.U32 R8, RZ, RZ, R0 ;  /* 0x000000ffff087224 */ /* 0x000fe400078e0000 */
[----:B------:R-:W-:Y:S02]  /*1d10*/  IMAD.MOV.U32 R9, RZ, RZ, RZ ;  /* 0x000000ffff097224 */ /* 0x000fe400078e00ff */
[----:B-1----:R-:W-:-:S04]  /*1d20*/  IMAD.WIDE R12, R5, UR9, R8 ;  /* 0x00000009050c7c25 */ /* 0x002fc8000f8e0208 */
[----:B--2---:R-:W-:Y:S02]  /*1d30*/  IMAD R13, R13, UR10, RZ ;  /* 0x0000000a0d0d7c24 */ /* 0x004fe4000f8e02ff */
[----:B------:R-:W-:-:S04]  /*1d40*/  IMAD.WIDE.U32 R8, R12, UR10, R10 ;  /* 0x0000000a0c087c25 */ /* 0x000fc8000f8e000a */
[----:B------:R-:W-:Y:S01]  /*1d50*/  IMAD R13, R12, UR8, R13 ;  /* 0x000000080c0d7c24 */ /* 0x000fe2000f8e020d */
[----:B---3--:R-:W-:-:S03]  /*1d60*/  LEA R12, P1, R8, UR4, 0x1 ;  /* 0x00000004080c7c11 */ /* 0x008fc6000f8208ff */
[----:B------:R-:W-:-:S05]  /*1d70*/  IMAD.IADD R9, R9, 0x1, R13 ;  /* 0x0000000109097824 */ /* 0x000fca00078e020d */
[----:B------:R-:W-:Y:S01]  /*1d80*/  LEA.HI.X R13, R8, UR5, R9, 0x1, P1 ;  /* 0x00000005080d7c11 */ /* 0x000fe200088f0c09 */
[----:B----4-:R-:W-:-:S04]  /*1d90*/  @P0 IMAD.U32 R16, R14, 0x10000, RZ ;  /* 0x000100000e100824 */ /* 0x010fc800078e00ff */
[----:B------:R-:W-:-:S05]  /*1da0*/  @P0 FADD R19, R19, R16 ;  /* 0x0000001013130221 */ /* 0x000fca0000000000 */
[----:B------:R-:W-:-:S05]  /*1db0*/  F2FP.BF16.F32.PACK_AB R19, RZ, R19 ;  /* 0x00000013ff13723e */ /* 0x000fca00000010ff */
[----:B------:R0:W-:Y:S02]  /*1dc0*/  STG.E.U16 desc[UR6][R12.64], R19 ;  /* 0x000000130c007986 */ /* 0x0001e4000c101506 */
.L_x_18:
[----:B------:R-:W-:Y:S05]  /*1dd0*/  BSYNC.RECONVERGENT B0 ;  /* 0x0000000000007941 */ /* 0x000fea0003800200 */
.L_x_9:
[----:B------:R-:W-:-:S05]  /*1de0*/  VIADD R0, R0, 0x1 ;  /* 0x0000000100007836 */ /* 0x000fca0000000000 */
[----:B------:R-:W-:-:S13]  /*1df0*/  ISETP.NE.AND P1, PT, R0, R3, PT ;  /* 0x000000030000720c */ /* 0x000fda0003f25270 */
[----:B------:R-:W-:Y:S05]  /*1e00*/  @P1 BRA `(.L_x_19) ;  /* 0xfffffff000081947 */ /* 0x000fea000383ffff */
[----:B------:R-:W-:Y:S05]  /*1e10*/  EXIT ;  /* 0x000000000000794d */ /* 0x000fea0003800000 */
.L_x_20:
[----:B------:R-:W-:-:S00]  /*1e20*/  BRA `(.L_x_20) ;  /* 0xfffffffc00fc7947 */ /* 0x000fc0000383ffff */
[----:B------:R-:W-:-:S00]  /*1e30*/  NOP ;  /* 0x0000000000007918 */ /* 0x000fc00000000000 */
        /* <DEDUP_REMOVED lines=12> */
.L_x_58:


//--------------------- .text._ZN10mxfp4_gemm14mxfp4_moe_gemmI6__halfEEvPKT_PKhS6_S4_PKjPS2_iiiiibb --------------------------
	.section	.text._ZN10mxfp4_gemm14mxfp4_moe_gemmI6__halfEEvPKT_PKhS6_S4_PKjPS2_iiiiibb,"ax",@progbits
	.align	128
        .global         _ZN10mxfp4_gemm14mxfp4_moe_gemmI6__halfEEvPKT_PKhS6_S4_PKjPS2_iiiiibb
        .type           _ZN10mxfp4_gemm14mxfp4_moe_gemmI6__halfEEvPKT_PKhS6_S4_PKjPS2_iiiiibb,@function
        .size           _ZN10mxfp4_gemm14mxfp4_moe_gemmI6__halfEEvPKT_PKhS6_S4_PKjPS2_iiiiibb,(.L_x_59 - _ZN10mxfp4_gemm14mxfp4_moe_gemmI6__halfEEvPKT_PKhS6_S4_PKjPS2_iiiiibb)
        .other          _ZN10mxfp4_gemm14mxfp4_moe_gemmI6__halfEEvPKT_PKhS6_S4_PKjPS2_iiiiibb,@"STO_CUDA_ENTRY STV_DEFAULT"
_ZN10mxfp4_gemm14mxfp4_moe_gemmI6__halfEEvPKT_PKhS6_S4_PKjPS2_iiiiibb:
.text._ZN10mxfp4_gemm14mxfp4_moe_gemmI6__halfEEvPKT_PKhS6_S4_PKjPS2_iiiiibb:
        /* <DEDUP_REMOVED lines=37> */
.L_x_21:
        /* <DEDUP_REMOVED lines=47> */
.L_x_22:
        /* <DEDUP_REMOVED lines=28> */
.L_x_23:
        /* <DEDUP_REMOVED lines=40> */
.L_x_28:
        /* <DEDUP_REMOVED lines=9> */
[----:B--2---:R-:W-:-:S05]  /*0a10*/  HADD2.F32 R12, -RZ, R6.H0_H0 ;  /* 0x20000006ff0c7230 */ /* 0x004fca0000004100 */
[----:B------:R0:W-:Y:S07]  /*0a20*/  STS [R13], R12 ;  /* 0x0000000c0d007388 */ /* 0x0001ee0000000800 */
[----:B------:R-:W-:Y:S05]  /*0a30*/  @P0 BRA `(.L_x_28) ;  /* 0xfffffffc00d00947 */ /* 0x000fea000383ffff */
.L_x_27:
[----:B------:R-:W-:Y:S05]  /*0a40*/  BSYNC.RECONVERGENT B1 ;  /* 0x0000000000017941 */ /* 0x000fea0003800200 */
.L_x_26:
[----:B------:R-:W-:Y:S05]  /*0a50*/  @!P1 BRA `(.L_x_25) ;  /* 0x0000000000a49947 */ /* 0x000fea0003800000 */
[----:B------:R-:W1:Y:S01]  /*0a60*/  S2R R7, SR_CgaCtaId ;  /* 0x0000000000077919 */ /* 0x000e620000008800 */
[----:B------:R-:W-:-:S04]  /*0a70*/  MOV R20, 0x400 ;  /* 0x0000040000147802 */ /* 0x000fc80000000f00 */
[----:B-1----:R-:W-:-:S07]  /*0a80*/  LEA R20, R7, R20, 0x18 ;  /* 0x0000001407147211 */ /* 0x002fce00078ec0ff */
.L_x_29:
        /* <DEDUP_REMOVED lines=29> */
[----:B--2---:R-:W-:-:S05]  /*0c60*/  HADD2.F32 R25, -RZ, R6.H0_H0 ;  /* 0x20000006ff197230 */ /* 0x004fca0000004100 */
[----:B------:R1:W-:Y:S01]  /*0c70*/  STS [R28], R25 ;  /* 0x000000191c007388 */ /* 0x0003e20000000800 */
[----:B---3--:R-:W-:Y:S02]  /*0c80*/  HADD2.F32 R22, -RZ, R8.H0_H0 ;  /* 0x20000008ff167230 */ /* 0x008fe40000004100 */
[----:B----4-:R-:W-:-:S03]  /*0c90*/  HADD2.F32 R6, -RZ, R12.H0_H0 ;  /* 0x2000000cff067230 */ /* 0x010fc60000004100 */
[----:B------:R1:W-:Y:S01]  /*0ca0*/  STS [R23], R22 ;  /* 0x0000001617007388 */ /* 0x0003e20000000800 */
[----:B-----5:R-:W-:-:S03]  /*0cb0*/  HADD2.F32 R7, -RZ, R14.H0_H0 ;  /* 0x2000000eff077230 */ /* 0x020fc60000004100 */
[----:B------:R1:W-:Y:S04]  /*0cc0*/  STS [R24], R6 ;  /* 0x0000000618007388 */ /* 0x0003e80000000800 */
[----:B------:R1:W-:Y:S01]  /*0cd0*/  STS [R26], R7 ;  /* 0x000000071a007388 */ /* 0x0003e20000000800 */
[----:B------:R-:W-:Y:S05]  /*0ce0*/  @!P0 BRA `(.L_x_29) ;  /* 0xfffffffc00688947 */ /* 0x000fea000383ffff */
.L_x_25:
[----:B------:R-:W-:Y:S05]  /*0cf0*/  BSYNC.RECONVERGENT B0 ;  /* 0x0000000000007941 */ /* 0x000fea0003800200 */
.L_x_24:
        /* <DEDUP_REMOVED lines=19> */
.L_x_40:
        /* <DEDUP_REMOVED lines=48> */
.L_x_36:
        /* <DEDUP_REMOVED lines=82> */
.L_x_35:
[----:B------:R-:W-:-:S07]  /*1650*/  VIADD R8, R26, 0xffffffc0 ;  /* 0xffffffc01a087836 */ /* 0x000fce0000000000 */
.L_x_34:
[----:B------:R-:W-:Y:S05]  /*1660*/  BSYNC.RECONVERGENT B1 ;  /* 0x0000000000017941 */ /* 0x000fea0003800200 */
.L_x_33:
        /* <DEDUP_REMOVED lines=52> */
.L_x_38:
[----:B------:R-:W-:Y:S05]  /*19b0*/  BSYNC.RECONVERGENT B1 ;  /* 0x0000000000017941 */ /* 0x000fea0003800200 */
.L_x_37:
        /* <DEDUP_REMOVED lines=26> */
.L_x_32:
[----:B------:R-:W-:Y:S05]  /*1b60*/  BSYNC.RECONVERGENT B0 ;  /* 0x0000000000007941 */ /* 0x000fea0003800200 */
.L_x_31:
        /* <DEDUP_REMOVED lines=34> */
[----:B----4-:R-:W-:-:S05]  /*1d90*/  @P0 HADD2.F32 R16, -RZ, R14.H0_H0 ;  /* 0x2000000eff100230 */ /* 0x010fca0000004100 */
[----:B------:R-:W-:-:S05]  /*1da0*/  @P0 FADD R19, R19, R16 ;  /* 0x0000001013130221 */ /* 0x000fca0000000000 */
[----:B------:R-:W-:-:S05]  /*1db0*/  F2FP.F16.F32.PACK_AB R19, RZ, R19 ;  /* 0x00000013ff13723e */ /* 0x000fca00000000ff */
[----:B------:R0:W-:Y:S02]  /*1dc0*/  STG.E.U16 desc[UR6][R12.64], R19 ;  /* 0x000000130c007986 */ /* 0x0001e4000c101506 */
.L_x_39:
[----:B------:R-:W-:Y:S05]  /*1dd0*/  BSYNC.RECONVERGENT B0 ;  /* 0x0000000000007941 */ /* 0x000fea0003800200 */
.L_x_30:
[----:B------:R-:W-:-:S05]  /*1de0*/  VIADD R0, R0, 0x1 ;  /* 0x0000000100007836 */ /* 0x000fca0000000000 */
[----:B------:R-:W-:-:S13]  /*1df0*/  ISETP.NE.AND P1, PT, R0, R3, PT ;  /* 0x000000030000720c */ /* 0x000fda0003f25270 */
[----:B------:R-:W-:Y:S05]  /*1e00*/  @P1 BRA `(.L_x_40) ;  /* 0xfffffff000081947 */ /* 0x000fea000383ffff */
[----:B------:R-:W-:Y:S05]  /*1e10*/  EXIT ;  /* 0x000000000000794d */ /* 0x000fea0003800000 */
.L_x_41:
        /* <DEDUP_REMOVED lines=14> */
.L_x_59:


//--------------------- .text._ZN10mxfp4_gemm18mxfp4_matmul_tiledI13__nv_bfloat16Li32ELi32ELi32EEEvPKT_PKhS6_S4_PS2_iiib --------------------------
	.section	.text._ZN10mxfp4_gemm18mxfp4_matmul_tiledI13__nv_bfloat16Li32ELi32ELi32EEEvPKT_PKhS6_S4_PS2_iiib,"ax",@progbits
	.align	128
        .global         _ZN10mxfp4_gemm18mxfp4_matmul_tiledI13__nv_bfloat16Li32ELi32ELi32EEEvPKT_PKhS6_S4_PS2_iiib
        .type           _ZN10mxfp4_gemm18mxfp4_matmul_tiledI13__nv_bfloat16Li32ELi32ELi32EEEvPKT_PKhS6_S4_PS2_iiib,@function
        .size           _ZN10mxfp4_gemm18mxfp4_matmul_tiledI13__nv_bfloat16Li32ELi32ELi32EEEvPKT_PKhS6_S4_PS2_iiib,(.L_x_60 - _ZN10mxfp4_gemm18mxfp4_matmul_tiledI13__nv_bfloat16Li32ELi32ELi32EEEvPKT_PKhS6_S4_PS2_iiib)
        .other          _ZN10mxfp4_gemm18mxfp4_matmul_tiledI13__nv_bfloat16Li32ELi32ELi32EEEvPKT_PKhS6_S4_PS2_iiib,@"STO_CUDA_ENTRY STV_DEFAULT"
_ZN10mxfp4_gemm18mxfp4_matmul_tiledI13__nv_bfloat16Li32ELi32ELi32EEEvPKT_PKhS6_S4_PS2_iiib:
.text._ZN10mxfp4_gemm18mxfp4_matmul_tiledI13__nv_bfloat16Li32ELi32ELi32EEEvPKT_PKhS6_S4_PS2_iiib:
[----:B------:R-:W-:Y:S01]  /*0000*/  LDC R1, c[0x0][0x37c] ;  /* 0x0000df00ff017b82 */ /* 0x000fe20000000800 */
[----:B------:R-:W0:Y:S01]  /*0010*/  S2R R25, SR_CTAID.X ;  /* 0x0000000000197919 */ /* 0x000e220000002500 */
[----:B------:R-:W1:Y:S01]  /*0020*/  LDCU UR8, c[0x0][0x3b0] ;  /* 0x00007600ff0877ac */ /* 0x000e620008000800 */
[----:B------:R-:W-:Y:S01]  /*0030*/  HFMA2 R11, -RZ, RZ, 0, 0 ;  /* 0x00000000ff0b7431 */ /* 0x000fe200000001ff */
[----:B------:R-:W2:Y:S01]  /*0040*/  S2R R27, SR_CTAID.Y ;  /* 0x00000000001b7919 */ /* 0x000ea20000002600 */
[----:B------:R-:W3:Y:S01]  /*0050*/  LDCU.64 UR6, c[0x0][0x358] ;  /* 0x00006b00ff0677ac */ /* 0x000ee20008000a00 */
[----:B------:R-:W2:Y:S01]  /*0060*/  S2R R6, SR_TID.Y ;  /* 0x0000000000067919 */ /* 0x000ea20000002200 */
[----:B------:R-:W0:Y:S01]  /*0070*/  S2R R0, SR_TID.X ;  /* 0x0000000000007919 */ /* 0x000e220000002100 */
[----:B-1----:R-:W-:Y:S01]  /*0080*/  UISETP.GE.AND UP0, UPT, UR8, 0x1, UPT ;  /* 0x000000010800788c */ /* 0x002fe2000bf06270 */
[----:B--2---:R-:W-:Y:S02]  /*0090*/  LEA R29, R27, R6, 0x5 ;  /* 0x000000061b1d7211 */ /* 0x004fe400078e28ff */
[----:B0-----:R-:W-:-:S06]  /*00a0*/  LEA R28, R25, R0, 0x5 ;  /* 0x00000000191c7211 */ /* 0x001fcc00078e28ff */
[----:B---3--:R-:W-:Y:S05]  /*00b0*/  BRA.U !UP0, `(.L_x_42) ;  /* 0x0000000508fc7547 */ /* 0x008fea000b800000 */
[----:B------:R-:W0:Y:S01]  /*00c0*/  S2R R7, SR_CgaCtaId ;  /* 0x0000000000077919 */ /* 0x000e220000008800 */
[----:B------:R-:W1:Y:S01]  /*00d0*/  LDCU.64 UR10, c[0x0][0x3a8] ;  /* 0x00007500ff0a77ac */ /* 0x000e620008000a00 */
[----:B------:R-:W-:Y:S02]  /*00e0*/  MOV R3, 0x400 ;  /* 0x0000040000037802 */ /* 0x000fe40000000f00 */
[----:B------:R-:W-:Y:S01]  /*00f0*/  LEA R2, R6, R0, 0x5 ;  /* 0x0000000006027211 */ /* 0x000fe200078e28ff */
[----:B------:R-:W-:Y:S01]  /*0100*/  UIADD3 UR4, UPT, UPT, UR8, 0x1f, URZ ;  /* 0x0000001f08047890 */ /* 0x000fe2000fffe0ff */
[----:B------:R-:W-:Y:S01]  /*0110*/  IADD3 R4, PT, PT, R3, 0x1200, RZ ;  /* 0x0000120003047810 */ /* 0x000fe20007ffe0ff */
[----:B------:R-:W-:Y:S01]  /*0120*/  USHF.R.U32.HI UR5, URZ, 0x1, UR8 ;  /* 0x00000001ff057899 */ /* 0x000fe20008011608 */
[----:B------:R-:W-:Y:S01]  /*0130*/  ISETP.GT.U32.AND P3, PT, R2, 0x3ff, PT ;  /* 0x000003ff0200780c */ /* 0x000fe20003f64070 */
[----:B------:R-:W-:Y:S01]  /*0140*/  USHF.R.U32.HI UR4, URZ, 0x5, UR4 ;  /* 0x00000005ff047899 */ /* 0x000fe20008011604 */
[----:B------:R-:W-:Y:S01]  /*0150*/  SHF.R.U32.HI R2, RZ, 0x5, R2 ;  /* 0x00000005ff027819 */ /* 0x000fe20000011602 */
[----:B------:R-:W2:Y:S01]  /*0160*/  LDCU UR13, c[0x0][0x3b0] ;  /* 0x00007600ff0d77ac */ /* 0x000ea20008000800 */
[----:B------:R-:W-:-:S02]  /*0170*/  LOP3.LUT R20, R0, 0x1f, RZ, 0xc0, !PT ;  /* 0x0000001f00147812 */ /* 0x000fc400078ec0ff */
[-C--:B------:R-:W-:Y:S01]  /*0180*/  LEA R27, R27, R2.reuse, 0x5 ;  /* 0x000000021b1b7211 */ /* 0x080fe200078e28ff */
[----:B------:R-:W3:Y:S01]  /*0190*/  LDCU UR9, c[0x0][0x3a8] ;  /* 0x00007500ff0977ac */ /* 0x000ee20008000800 */
[----:B------:R-:W-:Y:S02]  /*01a0*/  LEA R25, R25, R2, 0x5 ;  /* 0x0000000219197211 */ /* 0x000fe400078e28ff */
[----:B------:R-:W-:Y:S01]  /*01b0*/  MOV R11, RZ ;  /* 0x000000ff000b7202 */ /* 0x000fe20000000f00 */
[----:B------:R-:W4:Y:S01]  /*01c0*/  LDCU UR12, c[0x0][0x3ac] ;  /* 0x00007580ff0c77ac */ /* 0x000f220008000800 */
[----:B-1----:R-:W-:Y:S01]  /*01d0*/  ISETP.GE.AND P1, PT, R28, UR11, PT ;  /* 0x0000000b1c007c0c */ /* 0x002fe2000bf26270 */
[----:B------:R-:W-:Y:S01]  /*01e0*/  IMAD R21, R25, UR4, RZ ;  /* 0x0000000419157c24 */ /* 0x000fe2000f8e02ff */
[----:B------:R-:W-:Y:S02]  /*01f0*/  UMOV UR4, URZ ;  /* 0x000000ff00047c82 */ /* 0x000fe40008000000 */
[----:B------:R-:W-:-:S02]  /*0200*/  ISETP.LT.AND P1, PT, R29, UR10, !P1 ;  /* 0x0000000a1d007c0c */ /* 0x000fc4000cf21270 */
[C---:B0-----:R-:W-:Y:S02]  /*0210*/  LEA R3, R7.reuse, R3, 0x18 ;  /* 0x0000000307037211 */ /* 0x041fe400078ec0ff */
[----:B------:R-:W-:Y:S02]  /*0220*/  LEA R7, R7, R4, 0x18 ;  /* 0x0000000407077211 */ /* 0x000fe400078ec0ff */
[----:B------:R-:W-:Y:S01]  /*0230*/  SHF.L.U32 R4, R0, 0x2, RZ ;  /* 0x0000000200047819 */ /* 0x000fe200000006ff */
[C---:B------:R-:W-:Y:S02]  /*0240*/  IMAD R26, R2.reuse, 0x90, R3 ;  /* 0x00000090021a7824 */ /* 0x040fe400078e0203 */
[----:B------:R-:W-:Y:S01]  /*0250*/  IMAD R24, R2, 0x90, R7 ;  /* 0x0000009002187824 */ /* 0x000fe200078e0207 */
[----:B------:R-:W-:Y:S01]  /*0260*/  SHF.R.U32.HI R2, RZ, 0x1, R20 ;  /* 0x00000001ff027819 */ /* 0x000fe20000011614 */
[----:B------:R-:W-:Y:S01]  /*0270*/  IMAD R23, R6, 0x90, R3 ;  /* 0x0000009006177824 */ /* 0x000fe200078e0203 */
[----:B------:R-:W-:Y:S01]  /*0280*/  LOP3.LUT R5, R4, 0x7c, RZ, 0xc0, !PT ;  /* 0x0000007c04057812 */ /* 0x000fe200078ec0ff */
[----:B------:R-:W-:-:S02]  /*0290*/  IMAD R22, R0, 0x90, R7 ;  /* 0x0000009000167824 */ /* 0x000fc400078e0207 */
[----:B------:R-:W-:Y:S01]  /*02a0*/  IMAD R3, R25, UR5, R2 ;  /* 0x0000000519037c24 */ /* 0x000fe2000f8e0202 */
[----:B------:R-:W-:Y:S01]  /*02b0*/  IADD3 R26, PT, PT, R26, R5, RZ ;  /* 0x000000051a1a7210 */ /* 0x000fe20007ffe0ff */
[----:B------:R-:W-:Y:S01]  /*02c0*/  IMAD R2, R27, UR8, R20 ;  /* 0x000000081b027c24 */ /* 0x000fe2000f8e0214 */
[----:B--234-:R-:W-:-:S07]  /*02d0*/  IADD3 R24, PT, PT, R5, R24, RZ ;  /* 0x0000001805187210 */ /* 0x01cfce0007ffe0ff */
.L_x_47:
[----:B------:R-:W-:Y:S04]  /*02e0*/  BSSY.RECONVERGENT B0, `(.L_x_43) ;  /* 0x0000020000007945 */ /* 0x000fe80003800200 */
[----:B-1----:R-:W-:Y:S05]  /*02f0*/  @P3 BRA `(.L_x_44) ;  /* 0x0000000000783947 */ /* 0x002fea0003800000 */
[----:B------:R-:W-:-:S04]  /*0300*/  ISETP.GE.AND P2, PT, R20, UR13, PT ;  /* 0x0000000d14007c0c */ /* 0x000fc8000bf46270 */
[----:B------:R-:W-:-:S13]  /*0310*/  ISETP.GE.OR P4, PT, R25, UR12, P2 ;  /* 0x0000000c19007c0c */ /* 0x000fda0009786670 */
[----:B------:R-:W0:Y:S02]  /*0320*/  @!P4 LDC.64 R4, c[0x0][0x388] ;  /* 0x0000e200ff04cb82 */ /* 0x000e240000000a00 */
[----:B0-----:R-:W-:-:S04]  /*0330*/  @!P4 IADD3 R8, P0, PT, R3, R4, RZ ;  /* 0x000000040308c210 */ /* 0x001fc80007f1e0ff */
[----:B------:R-:W-:Y:S02]  /*0340*/  @!P4 IADD3.X R9, PT, PT, RZ, R5, RZ, P0, !PT ;  /* 0x00000005ff09c210 */ /* 0x000fe400007fe4ff */
[----:B------:R-:W-:Y:S01]  /*0350*/  ISETP.GE.OR P2, PT, R27, UR9, P2 ;  /* 0x000000091b007c0c */ /* 0x000fe20009746670 */
[----:B------:R-:W0:Y:S02]  /*0360*/  @!P4 LDC.64 R4, c[0x0][0x390] ;  /* 0x0000e400ff04cb82 */ /* 0x000e240000000a00 */
[----:B------:R-:W2:Y:S10]  /*0370*/  @!P4 LDG.E.U8.CONSTANT R8, desc[UR6][R8.64] ;  /* 0x000000060808c981 */ /* 0x000eb4000c1e9100 */
[----:B------:R-:W1:Y:S01]  /*0380*/  @!P2 LDC.64 R6, c[0x0][0x380] ;  /* 0x0000e000ff06ab82 */ /* 0x000e620000000a00 */
[----:B0-----:R-:W-:-:S04]  /*0390*/  @!P4 IADD3 R4, P0, PT, R21, R4, RZ ;  /* 0x000000041504c210 */ /* 0x001fc80007f1e0ff */
[----:B------:R-:W-:-:S05]  /*03a0*/  @!P4 IADD3.X R5, PT, PT, RZ, R5, RZ, P0, !PT ;  /* 0x00000005ff05c210 */ /* 0x000fca00007fe4ff */
[----:B------:R0:W3:Y:S01]  /*03b0*/  @!P4 LDG.E.U8.CONSTANT R4, desc[UR6][R4.64] ;  /* 0x000000060404c981 */ /* 0x0000e2000c1e9100 */
[----:B-1----:R-:W-:-:S06]  /*03c0*/  @!P2 IMAD.WIDE.U32 R6, R2, 0x2, R6 ;  /* 0x000000020206a825 */ /* 0x002fcc00078e0006 */
[----:B------:R1:W4:Y:S01]  /*03d0*/  @!P2 LDG.E.U16.CONSTANT R6, desc[UR6][R6.64] ;  /* 0x000000060606a981 */ /* 0x000322000c1e9500 */
[----:B------:R-:W-:Y:S01]  /*03e0*/  @!P4 LOP3.LUT P5, RZ, R0, 0x1, RZ, 0xc0, !PT ;  /* 0x0000000100ffc812 */ /* 0x000fe200078ac0ff */
[----:B0-----:R-:W-:Y:S01]  /*03f0*/  HFMA2 R5, -RZ, RZ, 0, 0 ;  /* 0x00000000ff057431 */ /* 0x001fe200000001ff */
[----:B------:R-:W-:Y:S02]  /*0400*/  PLOP3.LUT P0, PT, PT, PT, PT, 0x80, 0x8 ;  /* 0x000000000008781c */ /* 0x000fe40003f0f070 */
[----:B------:R-:W-:Y:S02]  /*0410*/  @!P4 PLOP3.LUT P0, PT, P5, PT, PT, 0x80, 0x8 ;  /* 0x000000000008c81c */ /* 0x000fe40002f0f070 */
[----:B-1----:R-:W-:Y:S02]  /*0420*/  MOV R7, RZ ;  /* 0x000000ff00077202 */ /* 0x002fe40000000f00 */
[----:B--2---:R-:W-:-:S04]  /*0430*/  @!P4 LOP3.LUT R9, R8, 0xf0, RZ, 0xc0, !PT ;  /* 0x000000f00809c812 */ /* 0x004fc800078ec0ff */
[----:B------:R-:W-:-:S05]  /*0440*/  @!P4 SHF.R.U32.HI R9, RZ, 0x4, R9 ;  /* 0x00000004ff09c819 */ /* 0x000fca0000011609 */
[----:B------:R-:W-:-:S04]  /*0450*/  @!P0 LOP3.LUT R9, R8, 0xf, RZ, 0xc0, !PT ;  /* 0x0000000f08098812 */ /* 0x000fc800078ec0ff */
[----:B------:R-:W-:-:S06]  /*0460*/  @!P4 SHF.L.U32 R9, R9, 0x2, RZ ;  /* 0x000000020909c819 */ /* 0x000fcc00000006ff */
[----:B------:R-:W0:Y:S01]  /*0470*/  @!P4 LDC R9, c[0x3][R9] ;  /* 0x00c000000909cb82 */ /* 0x000e220000000800 */
[----:B---3--:R-:W-:-:S04]  /*0480*/  @!P4 SHF.L.U32 R4, R4, 0x17, RZ ;  /* 0x000000170404c819 */ /* 0x008fc800000006ff */
[----:B------:R-:W-:Y:S02]  /*0490*/  @!P4 LOP3.LUT R4, R4, 0x7f800000, RZ, 0xc0, !PT ;  /* 0x7f8000000404c812 */ /* 0x000fe400078ec0ff */
[----:B----4-:R-:W-:-:S05]  /*04a0*/  @!P2 SHF.L.U32 R5, R6, 0x10, RZ ;  /* 0x000000100605a819 */ /* 0x010fca00000006ff */
[----:B------:R1:W-:Y:S01]  /*04b0*/  STS [R26], R5 ;  /* 0x000000051a007388 */ /* 0x0003e20000000800 */
[----:B0-----:R-:W-:-:S05]  /*04c0*/  @!P4 FMUL R7, R4, R9 ;  /* 0x000000090407c220 */ /* 0x001fca0000400000 */
[----:B------:R1:W-:Y:S02]  /*04d0*/  STS [R24], R7 ;  /* 0x0000000718007388 */ /* 0x0003e40000000800 */
.L_x_44:
[----:B------:R-:W-:Y:S05]  /*04e0*/  BSYNC.RECONVERGENT B0 ;  /* 0x0000000000007941 */ /* 0x000fea0003800200 */
.L_x_43:
[----:B------:R-:W-:Y:S06]  /*04f0*/  BAR.SYNC.DEFER_BLOCKING 0x0 ;  /* 0x0000000000007b1d */ /* 0x000fec0000010000 */
[----:B------:R-:W-:Y:S04]  /*0500*/  BSSY.RECONVERGENT B0, `(.L_x_45) ;  /* 0x0000032000007945 */ /* 0x000fe80003800200 */
[----:B------:R-:W-:Y:S05]  /*0510*/  @!P1 BRA `(.L_x_46) ;  /* 0x0000000000c09947 */ /* 0x000fea0003800000 */
[----:B------:R-:W-:Y:S04]  /*0520*/  LDS.128 R12, [R23] ;  /* 0x00000000170c7984 */ /* 0x000fe80000000c00 */
[----:B------:R-:W0:Y:S04]  /*0530*/  LDS.128 R16, [R22] ;  /* 0x0000000016107984 */ /* 0x000e280000000c00 */
[----:B-1----:R-:W-:Y:S01]  /*0540*/  LDS.128 R4, [R22+0x10] ;  /* 0x0000100016047984 */ /* 0x002fe20000000c00 */
[----:B0-----:R-:W-:-:S03]  /*0550*/  FFMA R12, R12, R16, R11 ;  /* 0x000000100c0c7223 */ /* 0x001fc6000000000b */
[----:B------:R-:W0:Y:S01]  /*0560*/  LDS.128 R8, [R23+0x10] ;  /* 0x0000100017087984 */ /* 0x000e220000000c00 */
[----:B------:R-:W-:-:S04]  /*0570*/  FFMA R13, R13, R17, R12 ;  /* 0x000000110d0d7223 */ /* 0x000fc8000000000c */
[----:B------:R-:W-:-:S04]  /*0580*/  FFMA R14, R14, R18, R13 ;  /* 0x000000120e0e7223 */ /* 0x000fc8000000000d */
[----:B------:R-:W-:Y:S02]  /*0590*/  FFMA R15, R15, R19, R14 ;  /* 0x000000130f0f7223 */ /* 0x000fe4000000000e */
[----:B------:R-:W-:Y:S02]  /*05a0*/  LDS.128 R16, [R23+0x20] ;  /* 0x0000200017107984 */ /* 0x000fe40000000c00 */
[----:B0-----:R-:W-:Y:S02]  /*05b0*/  FFMA R4, R8, R4, R15 ;  /* 0x0000000408047223 */ /* 0x001fe4000000000f */
[----:B------:R-:W0:Y:S02]  /*05c0*/  LDS.128 R12, [R22+0x20] ;  /* 0x00002000160c7984 */ /* 0x000e240000000c00 */
        /* <DEDUP_REMOVED lines=32> */
[----:B------:R-:W-:-:S04]  /*07d0*/  FFMA R15, R15, R19, R14 ;  /* 0x000000130f0f7223 */ /* 0x000fc8000000000e */
[----:B0-----:R-:W-:-:S04]  /*07e0*/  FFMA R4, R4, R8, R15 ;  /* 0x0000000804047223 */ /* 0x001fc8000000000f */
[----:B------:R-:W-:-:S04]  /*07f0*/  FFMA R5, R5, R9, R4 ;  /* 0x0000000905057223 */ /* 0x000fc80000000004 */
[----:B------:R-:W-:-:S04]  /*0800*/  FFMA R6, R6, R10, R5 ;  /* 0x0000000a06067223 */ /* 0x000fc80000000005 */
[----:B------:R-:W-:-:S07]  /*0810*/  FFMA R11, R7, R11, R6 ;  /* 0x0000000b070b7223 */ /* 0x000fce0000000006 */
.L_x_46:
[----:B------:R-:W-:Y:S05]  /*0820*/  BSYNC.RECONVERGENT B0 ;  /* 0x0000000000007941 */ /* 0x000fea0003800200 */
.L_x_45:
[----:B------:R-:W-:Y:S01]  /*0830*/  BAR.SYNC.DEFER_BLOCKING 0x0 ;  /* 0x0000000000007b1d */ /* 0x000fe20000010000 */
[----:B------:R-:W-:Y:S01]  /*0840*/  UIADD3 UR4, UPT, UPT, UR4, 0x20, URZ ;  /* 0x0000002004047890 */ /* 0x000fe2000fffe0ff */
[----:B------:R-:W-:Y:S02]  /*0850*/  IADD3 R21, PT, PT, R21, 0x1, RZ ;  /* 0x0000000115157810 */ /* 0x000fe40007ffe0ff */
[----:B------:R-:W-:Y:S01]  /*0860*/  IADD3 R3, PT, PT, R3, 0x10, RZ ;  /* 0x0000001003037810 */ /* 0x000fe20007ffe0ff */
[----:B------:R-:W-:Y:S01]  /*0870*/  UISETP.GE.AND UP0, UPT, UR4, UR13, UPT ;  /* 0x0000000d0400728c */ /* 0x000fe2000bf06270 */
[----:B------:R-:W-:Y:S02]  /*0880*/  IADD3 R2, PT, PT, R2, 0x20, RZ ;  /* 0x0000002002027810 */ /* 0x000fe40007ffe0ff */
[----:B------:R-:W-:-:S06]  /*0890*/  IADD3 R20, PT, PT, R20, 0x20, RZ ;  /* 0x0000002014147810 */ /* 0x000fcc0007ffe0ff */
[----:B------:R-:W-:Y:S05]  /*08a0*/  BRA.U !UP0, `(.L_x_47) ;  /* 0xfffffff9088c7547 */ /* 0x000fea000b83ffff */
.L_x_42:
[----:B------:R-:W0:Y:S02]  /*08b0*/  LDCU.64 UR10, c[0x0][0x3a8] ;  /* 0x00007500ff0a77ac */ /* 0x000e240008000a00 */
[----:B0-----:R-:W-:-:S04]  /*08c0*/  ISETP.GE.AND P0, PT, R28, UR11, PT ;  /* 0x0000000b1c007c0c */ /* 0x001fc8000bf06270 */
[----:B------:R-:W-:-:S13]  /*08d0*/  ISETP.GE.OR P0, PT, R29, UR10, P0 ;  /* 0x0000000a1d007c0c */ /* 0x000fda0008706670 */
[----:B------:R-:W-:Y:S05]  /*08e0*/  @P0 EXIT ;  /* 0x000000000000094d */ /* 0x000fea0003800000 */
[----:B------:R-:W0:Y:S01]  /*08f0*/  LDCU.U8 UR4, c[0x0][0x3b4] ;  /* 0x00007680ff0477ac */ /* 0x000e220008000000 */
[----:B-1----:R-:W1:Y:S01]  /*0900*/  LDC.64 R4, c[0x0][0x3a0] ;  /* 0x0000e800ff047b82 */ /* 0x002e620000000a00 */
[----:B------:R-:W-:Y:S01]  /*0910*/  IMAD R7, R29, UR11, R28 ;  /* 0x0000000b1d077c24 */ /* 0x000fe2000f8e021c */
[----:B------:R-:W2:Y:S01]  /*0920*/  LDCU.64 UR8, c[0x0][0x398] ;  /* 0x00007300ff0877ac */ /* 0x000ea20008000a00 */
[----:B0-----:R-:W-:Y:S02]  /*0930*/  UPRMT UR4, UR4, 0x8880, URZ ;  /* 0x0000888004047896 */ /* 0x001fe400080000ff */
[----:B--2---:R-:W-:Y:S02]  /*0940*/  UISETP.EQ.U32.AND UP1, UPT, UR8, URZ, UPT ;  /* 0x000000ff0800728c */ /* 0x004fe4000bf22070 */
[----:B------:R-:W-:-:S04]  /*0950*/  UISETP.NE.AND UP0, UPT, UR4, URZ, UPT ;  /* 0x000000ff0400728c */ /* 0x000fc8000bf05270 */
[----:B------:R-:W-:-:S09]  /*0960*/  UISETP.EQ.OR.EX UP0, UPT, UR9, URZ, !UP0, UP1 ;  /* 0x000000ff0900728c */ /* 0x000fd2000c702710 */
[----:B------:R-:W-:Y:S05]  /*0970*/  BRA.U UP0, `(.L_x_48) ;  /* 0x0000000100147547 */ /* 0x000fea000b800000 */
[----:B------:R-:W0:Y:S02]  /*0980*/  LDC.64 R2, c[0x0][0x398] ;  /* 0x0000e600ff027b82 */ /* 0x000e240000000a00 */
[----:B0-----:R-:W-:-:S06]  /*0990*/  IMAD.WIDE.U32 R28, R28, 0x2, R2 ;  /* 0x000000021c1c7825 */ /* 0x001fcc00078e0002 */
[----:B------:R-:W2:Y:S02]  /*09a0*/  LDG.E.U16.CONSTANT R28, desc[UR6][R28.64] ;  /* 0x000000061c1c7981 */ /* 0x000ea4000c1e9500 */
[----:B--2---:R-:W-:-:S05]  /*09b0*/  SHF.L.U32 R0, R28, 0x10, RZ ;  /* 0x000000101c007819 */ /* 0x004fca00000006ff */
[----:B------:R-:W-:-:S07]  /*09c0*/  FADD R11, R0, R11 ;  /* 0x0000000b000b7221 */ /* 0x000fce0000000000 */
.L_x_48:
[----:B------:R-:W-:Y:S01]  /*09d0*/  F2FP.BF16.F32.PACK_AB R0, RZ, R11 ;  /* 0x0000000bff00723e */ /* 0x000fe200000010ff */
[----:B-1----:R-:W-:-:S05]  /*09e0*/  IMAD.WIDE.U32 R2, R7, 0x2, R4 ;  /* 0x0000000207027825 */ /* 0x002fca00078e0004 */
[----:B------:R-:W-:Y:S01]  /*09f0*/  STG.E.U16 desc[UR6][R2.64], R0 ;  /* 0x0000000002007986 */ /* 0x000fe2000c101506 */
[----:B------:R-:W-:Y:S05]  /*0a00*/  EXIT ;  /* 0x000000000000794d */ /* 0x000fea0003800000 */
.L_x_49:
        /* <DEDUP_REMOVED lines=15> */
.L_x_60:


//--------------------- .text._ZN10mxfp4_gemm18mxfp4_matmul_tiledI6__halfLi32ELi32ELi32EEEvPKT_PKhS6_S4_PS2_iiib --------------------------
	.section	.text._ZN10mxfp4_gemm18mxfp4_matmul_tiledI6__halfLi32ELi32ELi32EEEvPKT_PKhS6_S4_PS2_iiib,"ax",@progbits
	.align	128
        .global         _ZN10mxfp4_gemm18mxfp4_matmul_tiledI6__halfLi32ELi32ELi32EEEvPKT_PKhS6_S4_PS2_iiib
        .type           _ZN10mxfp4_gemm18mxfp4_matmul_tiledI6__halfLi32ELi32ELi32EEEvPKT_PKhS6_S4_PS2_iiib,@function
        .size           _ZN10mxfp4_gemm18mxfp4_matmul_tiledI6__halfLi32ELi32ELi32EEEvPKT_PKhS6_S4_PS2_iiib,(.L_x_61 - _ZN10mxfp4_gemm18mxfp4_matmul_tiledI6__halfLi32ELi32ELi32EEEvPKT_PKhS6_S4_PS2_iiib)
        .other          _ZN10mxfp4_gemm18mxfp4_matmul_tiledI6__halfLi32ELi32ELi32EEEvPKT_PKhS6_S4_PS2_iiib,@"STO_CUDA_ENTRY STV_DEFAULT"
_ZN10mxfp4_gemm18mxfp4_matmul_tiledI6__halfLi32ELi32ELi32EEEvPKT_PKhS6_S4_PS2_iiib:
.text._ZN10mxfp4_gemm18mxfp4_matmul_tiledI6__halfLi32ELi32ELi32EEEvPKT_PKhS6_S4_PS2_iiib:
        /* <DEDUP_REMOVED lines=46> */
.L_x_55:
        /* <DEDUP_REMOVED lines=27> */
[----:B------:R-:W-:Y:S01]  /*0490*/  @!P4 LOP3.LUT R4, R4, 0x7f800000, RZ, 0xc0, !PT ;  /* 0x7f8000000404c812 */ /* 0x000fe200078ec0ff */
[----:B----4-:R-:W-:-:S05]  /*04a0*/  @!P2 HADD2.F32 R5, -RZ, R6.H0_H0 ;  /* 0x20000006ff05a230 */ /* 0x010fca0000004100 */
[----:B------:R1:W-:Y:S01]  /*04b0*/  STS [R26], R5 ;  /* 0x000000051a007388 */ /* 0x0003e20000000800 */
[----:B0-----:R-:W-:-:S05]  /*04c0*/  @!P4 FMUL R7, R4, R9 ;  /* 0x000000090407c220 */ /* 0x001fca0000400000 */
[----:B------:R1:W-:Y:S02]  /*04d0*/  STS [R24], R7 ;  /* 0x0000000718007388 */ /* 0x0003e40000000800 */
.L_x_52:
[----:B------:R-:W-:Y:S05]  /*04e0*/  BSYNC.RECONVERGENT B0 ;  /* 0x0000000000007941 */ /* 0x000fea0003800200 */
.L_x_51:
        /* <DEDUP_REMOVED lines=51> */
.L_x_54:
[----:B------:R-:W-:Y:S05]  /*0820*/  BSYNC.RECONVERGENT B0 ;  /* 0x0000000000007941 */ /* 0x000fea0003800200 */
.L_x_53:
        /* <DEDUP_REMOVED lines=8> */
.L_x_50:
        /* <DEDUP_REMOVED lines=16> */
[----:B--2---:R-:W-:-:S05]  /*09b0*/  HADD2.F32 R0, -RZ, R28.H0_H0 ;  /* 0x2000001cff007230 */ /* 0x004fca0000004100 */
[----:B------:R-:W-:-:S07]  /*09c0*/  FADD R11, R0, R11 ;  /* 0x0000000b000b7221 */ /* 0x000fce0000000000 */
.L_x_56:
[----:B------:R-:W-:Y:S01]  /*09d0*/  F2FP.F16.F32.PACK_AB R0, RZ, R11 ;  /* 0x0000000bff00723e */ /* 0x000fe200000000ff */
[----:B-1----:R-:W-:-:S05]  /*09e0*/  IMAD.WIDE.U32 R2, R7, 0x2, R4 ;  /* 0x0000000207027825 */ /* 0x002fca00078e0004 */
[----:B------:R-:W-:Y:S01]  /*09f0*/  STG.E.U16 desc[UR6][R2.64], R0 ;  /* 0x0000000002007986 */ /* 0x000fe2000c101506 */
[----:B------:R-:W-:Y:S05]  /*0a00*/  EXIT ;  /* 0x000000000000794d */ /* 0x000fea0003800000 */
.L_x_57:
        /* <DEDUP_REMOVED lines=15> */
.L_x_61:


//--------------------- .nv.shared._ZN10mxfp4_gemm14mxfp4_moe_gemmI13__nv_bfloat16EEvPKT_PKhS6_S4_PKjPS2_iiiiibb --------------------------
	.section	.nv.shared._ZN10mxfp4_gemm14mxfp4_moe_gemmI13__nv_bfloat16EEvPKT_PKhS6_S4_PKjPS2_iiiiibb,"aw",@nobits
	.sectionflags	@""
	.align	16
	.zero		1024


//--------------------- .nv.shared.reserved.0     --------------------------
	.section	.nv.shared.reserved.0,"aw",@nobits
	.weak		__nv_reservedSMEM_offset_0_alias
	.size		__nv_reservedSMEM_offset_0_alias, 0, 64
	.other		__nv_reservedSMEM_offset_0_alias,@"STO_CUDA_RESERVED_SHARED STV_DEFAULT"
__nv_reservedSMEM_offset_0_alias:
	.zero		0
	.zero		64


//--------------------- .nv.shared._ZN10mxfp4_gemm14mxfp4_moe_gemmI6__halfEEvPKT_PKhS6_S4_PKjPS2_iiiiibb --------------------------
	.section	.nv.shared._ZN10mxfp4_gemm14mxfp4_moe_gemmI6__halfEEvPKT_PKhS6_S4_PKjPS2_iiiiibb,"aw",@nobits
	.sectionflags	@""
	.align	16
	.zero		1024


//--------------------- .nv.shared._ZN10mxfp4_gemm18mxfp4_matmul_tiledI13__nv_bfloat16Li32ELi32ELi32EEEvPKT_PKhS6_S4_PS2_iiib --------------------------
	.section	.nv.shared._ZN10mxfp4_gemm18mxfp4_matmul_tiledI13__nv_bfloat16Li32ELi32ELi32EEEvPKT_PKhS6_S4_PS2_iiib,"aw",@nobits
	.sectionflags	@""
	.align	16
.nv.shared._ZN10mxfp4_gemm18mxfp4_matmul_tiledI13__nv_bfloat16Li32ELi32ELi32EEEvPKT_PKhS6_S4_PS2_iiib:
	.zero		10240


//--------------------- .nv.shared._ZN10mxfp4_gemm18mxfp4_matmul_tiledI6__halfLi32ELi32ELi32EEEvPKT_PKhS6_S4_PS2_iiib --------------------------
	.section	.nv.shared._ZN10mxfp4_gemm18mxfp4_matmul_tiledI6__halfLi32ELi32ELi32EEEvPKT_PKhS6_S4_PS2_iiib,"aw",@nobits
	.sectionflags	@""
	.align	16
.nv.shared._ZN10mxfp4_gemm18mxfp4_matmul_tiledI6__halfLi32ELi32ELi32EEEvPKT_PKhS6_S4_PS2_iiib:
	.zero		10240


//--------------------- .nv.constant0._ZN10mxfp4_gemm14mxfp4_moe_gemmI13__nv_bfloat16EEvPKT_PKhS6_S4_PKjPS2_iiiiibb --------------------------
	.section	.nv.constant0._ZN10mxfp4_gemm14mxfp4_moe_gemmI13__nv_bfloat16EEvPKT_PKhS6_S4_PKjPS2_iiiiibb,"a",@progbits
	.sectionflags	@""
	.align	4
.nv.constant0._ZN10mxfp4_gemm14mxfp4_moe_gemmI13__nv_bfloat16EEvPKT_PKhS6_S4_PKjPS2_iiiiibb:
	.zero		966


//--------------------- .nv.constant0._ZN10mxfp4_gemm14mxfp4_moe_gemmI6__halfEEvPKT_PKhS6_S4_PKjPS2_iiiiibb --------------------------
	.section	.nv.constant0._ZN10mxfp4_gemm14mxfp4_moe_gemmI6__halfEEvPKT_PKhS6_S4_PKjPS2_iiiiibb,"a",@progbits
	.sectionflags	@""
	.align	4
.nv.constant0._ZN10mxfp4_gemm14mxfp4_moe_gemmI6__halfEEvPKT_PKhS6_S4_PKjPS2_iiiiibb:
	.zero		966


//--------------------- .nv.constant0._ZN10mxfp4_gemm18mxfp4_matmul_tiledI13__nv_bfloat16Li32ELi32ELi32EEEvPKT_PKhS6_S4_PS2_iiib --------------------------
	.section	.nv.constant0._ZN10mxfp4_gemm18mxfp4_matmul_tiledI13__nv_bfloat16Li32ELi32ELi32EEEvPKT_PKhS6_S4_PS2_iiib,"a",@progbits
	.sectionflags	@""
	.align	4
.nv.constant0._ZN10mxfp4_gemm18mxfp4_matmul_tiledI13__nv_bfloat16Li32ELi32ELi32EEEvPKT_PKhS6_S4_PS2_iiib:
	.zero		949


//--------------------- .nv.constant0._ZN10mxfp4_gemm18mxfp4_matmul_tiledI6__halfLi32ELi32ELi32EEEvPKT_PKhS6_S4_PS2_iiib --------------------------
	.section	.nv.constant0._ZN10mxfp4_gemm18mxfp4_matmul_tiledI6__halfLi32ELi32ELi32EEEvPKT_PKhS6_S4_PS2_iiib,"a",@progbits
	.sectionflags	@""
	.align	4
.nv.constant0._ZN10mxfp4_gemm18mxfp4_matmul_tiledI6__halfLi32ELi32ELi32EEEvPKT_PKhS6_S4_PS2_iiib:
	.zero		949


//--------------------- SYMBOLS --------------------------

	.type		.nv.reservedSmem.offset0,@object
	.size		.nv.reservedSmem.offset0,0x4
	.type		.nv.reservedSmem.cap,@object
	.size		.nv.reservedSmem.cap,0x4
